def matmul_kernel(
    a_ptr,
    b_ptr,
    c_ptr,
    M,
    N,
    K,
    stride_am,
    stride_ak,
    stride_bk,
    stride_bn,
    stride_cm,
    stride_cn,
    BLOCK_M: tl.constexpr,
    BLOCK_N: tl.constexpr,
    BLOCK_K: tl.constexpr,
    GROUP_M: tl.constexpr,
):
    pid = tl.program_id(axis=0)
    num_pid_m = tl.cdiv(M, BLOCK_M)
    num_pid_n = tl.cdiv(N, BLOCK_N)
    num_pid_in_group = GROUP_M * num_pid_n
    group_id = pid // num_pid_in_group
    first_pid_m = group_id * GROUP_M
    group_size_m = min(num_pid_m - first_pid_m, GROUP_M)
    pid_m = first_pid_m + ((pid % num_pid_in_group) % group_size_m)
    pid_n = (pid % num_pid_in_group) // group_size_m

    offs_am = (pid_m * BLOCK_M + tl.arange(0, BLOCK_M)) % M
    offs_bn = (pid_n * BLOCK_N + tl.arange(0, BLOCK_N)) % N
    offs_k = tl.arange(0, BLOCK_K)
    a_ptrs = a_ptr + offs_am[:, None] * stride_am + offs_k[None, :] * stride_ak
    b_ptrs = b_ptr + offs_k[:, None] * stride_bk + offs_bn[None, :] * stride_bn

    acc = tl.zeros((BLOCK_M, BLOCK_N), dtype=tl.float32)
    for kk in range(0, tl.cdiv(K, BLOCK_K)):
        a = tl.load(a_ptrs, mask=offs_k[None, :] < K - kk * BLOCK_K, other=0.0)
        b = tl.load(b_ptrs, mask=offs_k[:, None] < K - kk * BLOCK_K, other=0.0)
        acc = tl.dot(a, b, acc)
        a_ptrs += BLOCK_K * stride_ak
        b_ptrs += BLOCK_K * stride_bk

    c = acc.to(c_ptr.dtype.element_ty)
    offs_cm = pid_m * BLOCK_M + tl.arange(0, BLOCK_M)
    offs_cn = pid_n * BLOCK_N + tl.arange(0, BLOCK_N)
    c_ptrs = c_ptr + offs_cm[:, None] * stride_cm + offs_cn[None, :] * stride_cn
    mask = (offs_cm[:, None] < M) & (offs_cn[None, :] < N)
    tl.store(c_ptrs, c, mask=mask)

# config = {"BLOCK_K": 32, "BLOCK_M": 16, "BLOCK_N": 64, "GROUP_M": 8, "arch": "sm_100", "dtype": "fp8e4m3", "num_ctas": 1, "num_stages": 2, "num_warps": 4}
# arch = sm_100


// ===== COMPILED SASS (sm_100a) =====

	.target	sm_100a

	.elftype	@"ET_EXEC"


//--------------------- .note.nv.tkinfo           --------------------------
	.section	.note.nv.tkinfo,"",@"SHT_NOTE"
	.sectionflags	@"SHF_NOTE_NV_TKINFO"
	.tkinfo
        /*0018*/ 	.word	0x00000081
        /*0030*/ 	.string	""
        /*0030*/ 	.string	"ptxas-blackwell"
        /*0030*/ 	.string	"Cuda compilation tools, release 12.9, V12.9.86"
        /*0030*/ 	.string	"Build cuda_12.9.r12.9/compiler.36037853_0"
        /*0030*/ 	.string	"-v  -suppress-debug-info  -lineinfo  -arch sm_100a "



//--------------------- .note.nv.cuver            --------------------------
	.section	.note.nv.cuver,"",@"SHT_NOTE"
	.sectionflags	@"SHF_NOTE_NV_CUVER"
        /*0018*/ 	.short	0x0001
        /*001a*/ 	.short	0x0064
        /*001c*/ 	.short	0x0001
        /*001e*/ 	.short	0x0000
        /*0020*/ 	.short	0x0001
        /*0022*/ 	.short	0x0000


//--------------------- .nv.info                  --------------------------
	.section	.nv.info,"",@"SHT_CUDA_INFO"
	.align	4


	//----- nvinfo : EIATTR_REGCOUNT
	.align		4
        /*0000*/ 	.byte	0x04, 0x2f
        /*0002*/ 	.short	(.L_1 - .L_0)
	.align		4
.L_0:
        /*0004*/ 	.word	index@(matmul_kernel)
        /*0008*/ 	.word	0x0000006c


	//----- nvinfo : EIATTR_FRAME_SIZE
	.align		4
.L_1:
        /*000c*/ 	.byte	0x04, 0x11
        /*000e*/ 	.short	(.L_3 - .L_2)
	.align		4
.L_2:
        /*0010*/ 	.word	index@(matmul_kernel)
        /*0014*/ 	.word	0x00000000


	//----- nvinfo : EIATTR_MIN_STACK_SIZE
	.align		4
.L_3:
        /*0018*/ 	.byte	0x04, 0x12
        /*001a*/ 	.short	(.L_5 - .L_4)
	.align		4
.L_4:
        /*001c*/ 	.word	index@(matmul_kernel)
        /*0020*/ 	.word	0x00000000
.L_5:


//--------------------- .nv.info.matmul_kernel    --------------------------
	.section	.nv.info.matmul_kernel,"",@"SHT_CUDA_INFO"
	.sectionflags	@""
	.align	4


	//----- nvinfo : EIATTR_CUDA_API_VERSION
	.align		4
        /*0000*/ 	.byte	0x04, 0x37
        /*0002*/ 	.short	(.L_7 - .L_6)
.L_6:
        /*0004*/ 	.word	0x00000081


	//----- nvinfo : EIATTR_KPARAM_INFO
	.align		4
.L_7:
        /*0008*/ 	.byte	0x04, 0x17
        /*000a*/ 	.short	(.L_9 - .L_8)
.L_8:
        /*000c*/ 	.word	0x00000000
        /*0010*/ 	.short	0x000d
        /*0012*/ 	.short	0x0048
        /*0014*/ 	.byte	0x00, 0xf4, 0x21, 0x00


	//----- nvinfo : EIATTR_KPARAM_INFO
	.align		4
.L_9:
        /*0018*/ 	.byte	0x04, 0x17
        /*001a*/ 	.short	(.L_11 - .L_10)
.L_10:
        /*001c*/ 	.word	0x00000000
        /*0020*/ 	.short	0x000c
        /*0022*/ 	.short	0x0040
        /*0024*/ 	.byte	0x00, 0xf4, 0x21, 0x00


	//----- nvinfo : EIATTR_KPARAM_INFO
	.align		4
.L_11:
        /*0028*/ 	.byte	0x04, 0x17
        /*002a*/ 	.short	(.L_13 - .L_12)
.L_12:
        /*002c*/ 	.word	0x00000000
        /*0030*/ 	.short	0x000b
        /*0032*/ 	.short	0x0038
        /*0034*/ 	.byte	0x00, 0xf0, 0x11, 0x00


	//----- nvinfo : EIATTR_KPARAM_INFO
	.align		4
.L_13:
        /*0038*/ 	.byte	0x04, 0x17
        /*003a*/ 	.short	(.L_15 - .L_14)
.L_14:
        /*003c*/ 	.word	0x00000000
        /*0040*/ 	.short	0x000a
        /*0042*/ 	.short	0x0034
        /*0044*/ 	.byte	0x00, 0xf0, 0x11, 0x00


	//----- nvinfo : EIATTR_KPARAM_INFO
	.align		4
.L_15:
        /*0048*/ 	.byte	0x04, 0x17
        /*004a*/ 	.short	(.L_17 - .L_16)
.L_16:
        /*004c*/ 	.word	0x00000000
        /*0050*/ 	.short	0x0009
        /*0052*/ 	.short	0x0030
        /*0054*/ 	.byte	0x00, 0xf0, 0x11, 0x00


	//----- nvinfo : EIATTR_KPARAM_INFO
	.align		4
.L_17:
        /*0058*/ 	.byte	0x04, 0x17
        /*005a*/ 	.short	(.L_19 - .L_18)
.L_18:
        /*005c*/ 	.word	0x00000000
        /*0060*/ 	.short	0x0008
        /*0062*/ 	.short	0x002c
        /*0064*/ 	.byte	0x00, 0xf0, 0x11, 0x00


	//----- nvinfo : EIATTR_KPARAM_INFO
	.align		4
.L_19:
        /*0068*/ 	.byte	0x04, 0x17
        /*006a*/ 	.short	(.L_21 - .L_20)
.L_20:
        /*006c*/ 	.word	0x00000000
        /*0070*/ 	.short	0x0007
        /*0072*/ 	.short	0x0028
        /*0074*/ 	.byte	0x00, 0xf0, 0x11, 0x00


	//----- nvinfo : EIATTR_KPARAM_INFO
	.align		4
.L_21:
        /*0078*/ 	.byte	0x04, 0x17
        /*007a*/ 	.short	(.L_23 - .L_22)
.L_22:
        /*007c*/ 	.word	0x00000000
        /*0080*/ 	.short	0x0006
        /*0082*/ 	.short	0x0024
        /*0084*/ 	.byte	0x00, 0xf0, 0x11, 0x00


	//----- nvinfo : EIATTR_KPARAM_INFO
	.align		4
.L_23:
        /*0088*/ 	.byte	0x04, 0x17
        /*008a*/ 	.short	(.L_25 - .L_24)
.L_24:
        /*008c*/ 	.word	0x00000000
        /*0090*/ 	.short	0x0005
        /*0092*/ 	.short	0x0020
        /*0094*/ 	.byte	0x00, 0xf0, 0x11, 0x00


	//----- nvinfo : EIATTR_KPARAM_INFO
	.align		4
.L_25:
        /*0098*/ 	.byte	0x04, 0x17
        /*009a*/ 	.short	(.L_27 - .L_26)
.L_26:
        /*009c*/ 	.word	0x00000000
        /*00a0*/ 	.short	0x0004
        /*00a2*/ 	.short	0x001c
        /*00a4*/ 	.byte	0x00, 0xf0, 0x11, 0x00


	//----- nvinfo : EIATTR_KPARAM_INFO
	.align		4
.L_27:
        /*00a8*/ 	.byte	0x04, 0x17
        /*00aa*/ 	.short	(.L_29 - .L_28)
.L_28:
        /*00ac*/ 	.word	0x00000000
        /*00b0*/ 	.short	0x0003
        /*00b2*/ 	.short	0x0018
        /*00b4*/ 	.byte	0x00, 0xf0, 0x11, 0x00


	//----- nvinfo : EIATTR_KPARAM_INFO
	.align		4
.L_29:
        /*00b8*/ 	.byte	0x04, 0x17
        /*00ba*/ 	.short	(.L_31 - .L_30)
.L_30:
        /*00bc*/ 	.word	0x00000000
        /*00c0*/ 	.short	0x0002
        /*00c2*/ 	.short	0x0010
        /*00c4*/ 	.byte	0x00, 0xf4, 0x21, 0x00


	//----- nvinfo : EIATTR_KPARAM_INFO
	.align		4
.L_31:
        /*00c8*/ 	.byte	0x04, 0x17
        /*00ca*/ 	.short	(.L_33 - .L_32)
.L_32:
        /*00cc*/ 	.word	0x00000000
        /*00d0*/ 	.short	0x0001
        /*00d2*/ 	.short	0x0008
        /*00d4*/ 	.byte	0x00, 0xf4, 0x21, 0x00


	//----- nvinfo : EIATTR_KPARAM_INFO
	.align		4
.L_33:
        /*00d8*/ 	.byte	0x04, 0x17
        /*00da*/ 	.short	(.L_35 - .L_34)
.L_34:
        /*00dc*/ 	.word	0x00000000
        /*00e0*/ 	.short	0x0000
        /*00e2*/ 	.short	0x0000
        /*00e4*/ 	.byte	0x00, 0xf4, 0x21, 0x00


	//----- nvinfo : EIATTR_SPARSE_MMA_MASK
	.align		4
.L_35:
        /*00e8*/ 	.byte	0x03, 0x50
        /*00ea*/ 	.short	0x0000


	//----- nvinfo : EIATTR_MAXREG_COUNT
	.align		4
        /*00ec*/ 	.byte	0x03, 0x1b
        /*00ee*/ 	.short	0x00ff


	//----- nvinfo : EIATTR_NUM_BARRIERS
	.align		4
        /*00f0*/ 	.byte	0x02, 0x4c
        /*00f2*/ 	.byte	0x01
	.zero		1


	//----- nvinfo : EIATTR_VRC_CTA_INIT_COUNT
	.align		4
        /*00f4*/ 	.byte	0x02, 0x4a
	.zero		1
	.zero		1


	//----- nvinfo : EIATTR_EXIT_INSTR_OFFSETS
	.align		4
        /*00f8*/ 	.byte	0x04, 0x1c
        /*00fa*/ 	.short	(.L_37 - .L_36)


	//   ....[0]....
.L_36:
        /*00fc*/ 	.word	0x00002d90


	//   ....[1]....
        /*0100*/ 	.word	0x00002db0


	//----- nvinfo : EIATTR_REQNTID
	.align		4
.L_37:
        /*0104*/ 	.byte	0x04, 0x10
        /*0106*/ 	.short	(.L_39 - .L_38)
.L_38:
        /*0108*/ 	.word	0x00000080
        /*010c*/ 	.word	0x00000001
        /*0110*/ 	.word	0x00000001


	//----- nvinfo : EIATTR_CBANK_PARAM_SIZE
	.align		4
.L_39:
        /*0114*/ 	.byte	0x03, 0x19
        /*0116*/ 	.short	0x0050


	//----- nvinfo : EIATTR_PARAM_CBANK
	.align		4
        /*0118*/ 	.byte	0x04, 0x0a
        /*011a*/ 	.short	(.L_41 - .L_40)
	.align		4
.L_40:
        /*011c*/ 	.word	index@(.nv.constant0.matmul_kernel)
        /*0120*/ 	.short	0x0380
        /*0122*/ 	.short	0x0050


	//----- nvinfo : EIATTR_SW_WAR
	.align		4
.L_41:
        /*0124*/ 	.byte	0x04, 0x36
        /*0126*/ 	.short	(.L_43 - .L_42)
.L_42:
        /*0128*/ 	.word	0x00000008
.L_43:


//--------------------- .nv.compat                --------------------------
	.section	.nv.compat,"",@"SHT_CUDA_COMPAT_INFO"
	.align	4
        /*0000*/ 	.byte	0x02, 0x02, 0x02, 0x00, 0x02, 0x05, 0x05, 0x00, 0x02, 0x03, 0x00, 0x00, 0x02, 0x06, 0x01, 0x00


//--------------------- .nv.callgraph             --------------------------
	.section	.nv.callgraph,"",@"SHT_CUDA_CALLGRAPH"
	.align	4
	.sectionentsize	8
	.align		4
        /*0000*/ 	.word	0x00000000
	.align		4
        /*0004*/ 	.word	0xffffffff
	.align		4
        /*0008*/ 	.word	0x00000000
	.align		4
        /*000c*/ 	.word	0xfffffffe
	.align		4
        /*0010*/ 	.word	0x00000000
	.align		4
        /*0014*/ 	.word	0xfffffffd
	.align		4
        /*0018*/ 	.word	0x00000000
	.align		4
        /*001c*/ 	.word	0xfffffffc


//--------------------- .text.matmul_kernel       --------------------------
	.section	.text.matmul_kernel,"ax",@progbits
	.align	128
        .global         matmul_kernel
        .type           matmul_kernel,@function
        .size           matmul_kernel,(.L_x_4 - matmul_kernel)
        .other          matmul_kernel,@"STO_CUDA_ENTRY STV_DEFAULT"
matmul_kernel:
.text.matmul_kernel:
[----:B------:R-:W0:Y:S08]  /*0000*/  LDC R1, c[0x0][0x37c] ;  /* 0x0000df00ff017b82 */ /* 0x000e300000000800 */
[----:B------:R-:W1:Y:S01]  /*0010*/  LDC.64 R16, c[0x0][0x398] ;  /* 0x0000e600ff107b82 */ /* 0x000e620000000a00 */
[----:B------:R-:W2:Y:S01]  /*0020*/  S2R R5, SR_CTAID.X ;  /* 0x0000000000057919 */ /* 0x000ea20000002500 */
[----:B------:R-:W3:Y:S01]  /*0030*/  LDCU UR4, c[0x0][0x3a0] ;  /* 0x00007400ff0477ac */ /* 0x000ee20008000800 */
[----:B------:R-:W4:Y:S01]  /*0040*/  S2R R67, SR_TID.X ;  /* 0x0000000000437919 */ /* 0x000f220000002100 */
[----:B------:R-:W-:Y:S01]  /*0050*/  UMOV UR5, 0x400 ;  /* 0x0000040000057882 */ /* 0x000fe20000000000 */
[----:B------:R-:W0:Y:S03]  /*0060*/  LDCU.64 UR8, c[0x0][0x358] ;  /* 0x00006b00ff0877ac */ /* 0x000e260008000a00 */
[----:B------:R-:W5:Y:S01]  /*0070*/  S2UR UR6, SR_CgaCtaId ;  /* 0x00000000000679c3 */ /* 0x000f620000008800 */
[----:B------:R-:W0:Y:S01]  /*0080*/  LDCU UR7, c[0x0][0x3a0] ;  /* 0x00007400ff0777ac */ /* 0x000e220008000800 */
[----:B---3--:R-:W-:Y:S01]  /*0090*/  UIADD3 UR4, UPT, UPT, UR4, 0x1f, URZ ;  /* 0x0000001f04047890 */ /* 0x008fe2000fffe0ff */
[----:B-1----:R-:W-:-:S03]  /*00a0*/  VIADD R0, R17, 0x3f ;  /* 0x0000003f11007836 */ /* 0x002fc60000000000 */
[----:B------:R-:W-:Y:S02]  /*00b0*/  UISETP.GT.AND UP0, UPT, UR4, 0x1f, UPT ;  /* 0x0000001f0400788c */ /* 0x000fe4000bf04270 */
[----:B------:R-:W-:Y:S01]  /*00c0*/  SHF.R.S32.HI R3, RZ, 0x1f, R0 ;  /* 0x0000001fff037819 */ /* 0x000fe20000011400 */
[----:B-----5:R-:W-:-:S03]  /*00d0*/  ULEA UR5, UR6, UR5, 0x18 ;  /* 0x0000000506057291 */ /* 0x020fc6000f8ec0ff */
[----:B------:R-:W-:Y:S02]  /*00e0*/  LEA.HI R3, R3, R0, RZ, 0x6 ;  /* 0x0000000003037211 */ /* 0x000fe400078f30ff */
[----:B--2---:R-:W-:Y:S02]  /*00f0*/  IABS R8, R5 ;  /* 0x0000000500087213 */ /* 0x004fe40000000000 */
[----:B------:R-:W-:-:S05]  /*0100*/  SHF.R.S32.HI R3, RZ, 0x6, R3 ;  /* 0x00000006ff037819 */ /* 0x000fca0000011403 */
[----:B------:R-:W-:-:S05]  /*0110*/  IMAD.SHL.U32 R4, R3, 0x8, RZ ;  /* 0x0000000803047824 */ /* 0x000fca00078e00ff */
[-C--:B------:R-:W-:Y:S02]  /*0120*/  IABS R7, R4.reuse ;  /* 0x0000000400077213 */ /* 0x080fe40000000000 */
[----:B------:R-:W-:Y:S02]  /*0130*/  IABS R10, R4 ;  /* 0x00000004000a7213 */ /* 0x000fe40000000000 */
[----:B------:R-:W1:Y:S08]  /*0140*/  I2F.RP R0, R7 ;  /* 0x0000000700007306 */ /* 0x000e700000209400 */
[----:B-1----:R-:W1:Y:S02]  /*0150*/  MUFU.RCP R0, R0 ;  /* 0x0000000000007308 */ /* 0x002e640000001000 */
[----:B-1----:R-:W-:-:S02]  /*0160*/  VIADD R2, R0, 0xffffffe ;  /* 0x0ffffffe00027836 */ /* 0x002fc40000000000 */
[----:B------:R-:W-:-:S04]  /*0170*/  IMAD.MOV R0, RZ, RZ, -R10 ;  /* 0x000000ffff007224 */ /* 0x000fc800078e0a0a */
[----:B------:R1:W2:Y:S02]  /*0180*/  F2I.FTZ.U32.TRUNC.NTZ R3, R2 ;  /* 0x0000000200037305 */ /* 0x0002a4000021f000 */
[----:B-1----:R-:W-:Y:S02]  /*0190*/  IMAD.MOV.U32 R2, RZ, RZ, RZ ;  /* 0x000000ffff027224 */ /* 0x002fe400078e00ff */
[----:B--2---:R-:W-:-:S04]  /*01a0*/  IMAD.MOV R6, RZ, RZ, -R3 ;  /* 0x000000ffff067224 */ /* 0x004fc800078e0a03 */
[----:B------:R-:W-:Y:S02]  /*01b0*/  IMAD R9, R6, R7, RZ ;  /* 0x0000000706097224 */ /* 0x000fe400078e02ff */
[----:B------:R-:W-:Y:S02]  /*01c0*/  IMAD.MOV.U32 R6, RZ, RZ, R8 ;  /* 0x000000ffff067224 */ /* 0x000fe400078e0008 */
[----:B------:R-:W-:-:S06]  /*01d0*/  IMAD.HI.U32 R3, R3, R9, R2 ;  /* 0x0000000903037227 */ /* 0x000fcc00078e0002 */
[----:B------:R-:W-:-:S04]  /*01e0*/  IMAD.HI.U32 R3, R3, R6, RZ ;  /* 0x0000000603037227 */ /* 0x000fc800078e00ff */
[----:B------:R-:W-:-:S05]  /*01f0*/  IMAD R0, R3, R0, R6 ;  /* 0x0000000003007224 */ /* 0x000fca00078e0206 */
[----:B------:R-:W-:-:S13]  /*0200*/  ISETP.GT.U32.AND P1, PT, R7, R0, PT ;  /* 0x000000000700720c */ /* 0x000fda0003f24070 */
[----:B------:R-:W-:Y:S02]  /*0210*/  @!P1 IMAD.IADD R0, R0, 0x1, -R7 ;  /* 0x0000000100009824 */ /* 0x000fe400078e0a07 */
[----:B------:R-:W-:Y:S01]  /*0220*/  @!P1 VIADD R3, R3, 0x1 ;  /* 0x0000000103039836 */ /* 0x000fe20000000000 */
[----:B------:R-:W-:Y:S02]  /*0230*/  ISETP.NE.AND P1, PT, R4, RZ, PT ;  /* 0x000000ff0400720c */ /* 0x000fe40003f25270 */
[----:B------:R-:W-:Y:S02]  /*0240*/  ISETP.GE.U32.AND P0, PT, R0, R7, PT ;  /* 0x000000070000720c */ /* 0x000fe40003f06070 */
[----:B------:R-:W-:-:S04]  /*0250*/  LOP3.LUT R0, R5, R4, RZ, 0x3c, !PT ;  /* 0x0000000405007212 */ /* 0x000fc800078e3cff */
[----:B------:R-:W-:Y:S01]  /*0260*/  ISETP.GE.AND P2, PT, R0, RZ, PT ;  /* 0x000000ff0000720c */ /* 0x000fe20003f46270 */
[----:B------:R-:W-:-:S06]  /*0270*/  VIADD R0, R16, 0xf ;  /* 0x0000000f10007836 */ /* 0x000fcc0000000000 */
[----:B------:R-:W-:-:S04]  /*0280*/  @P0 VIADD R3, R3, 0x1 ;  /* 0x0000000103030836 */ /* 0x000fc80000000000 */
[----:B------:R-:W-:Y:S01]  /*0290*/  IMAD.MOV.U32 R2, RZ, RZ, R3 ;  /* 0x000000ffff027224 */ /* 0x000fe200078e0003 */
[----:B------:R-:W-:-:S03]  /*02a0*/  SHF.R.S32.HI R3, RZ, 0x1f, R0 ;  /* 0x0000001fff037819 */ /* 0x000fc60000011400 */
[----:B------:R-:W-:Y:S01]  /*02b0*/  @!P2 IMAD.MOV R2, RZ, RZ, -R2 ;  /* 0x000000ffff02a224 */ /* 0x000fe200078e0a02 */
[----:B------:R-:W-:Y:S02]  /*02c0*/  @!P1 LOP3.LUT R2, RZ, R4, RZ, 0x33, !PT ;  /* 0x00000004ff029212 */ /* 0x000fe400078e33ff */
[----:B------:R-:W-:-:S03]  /*02d0*/  LEA.HI R3, R3, R0, RZ, 0x4 ;  /* 0x0000000003037211 */ /* 0x000fc600078f20ff */
[----:B------:R-:W-:Y:S02]  /*02e0*/  IMAD.SHL.U32 R6, R2, 0x8, RZ ;  /* 0x0000000802067824 */ /* 0x000fe400078e00ff */
[----:B------:R-:W-:-:S03]  /*02f0*/  IMAD.MOV R2, RZ, RZ, -R2 ;  /* 0x000000ffff027224 */ /* 0x000fc600078e0a02 */
[----:B------:R-:W-:Y:S01]  /*0300*/  LEA.HI.SX32 R3, R3, -R6, 0x1c ;  /* 0x8000000603037211 */ /* 0x000fe200078fe2ff */
[----:B------:R-:W-:-:S03]  /*0310*/  IMAD R4, R4, R2, R5 ;  /* 0x0000000204047224 */ /* 0x000fc600078e0205 */
[----:B------:R-:W-:Y:S02]  /*0320*/  VIMNMX R11, PT, PT, R3, 0x8, PT ;  /* 0x00000008030b7848 */ /* 0x000fe40003fe0100 */
[----:B------:R-:W-:Y:S02]  /*0330*/  IABS R9, R4 ;  /* 0x0000000400097213 */ /* 0x000fe40000000000 */
[----:B------:R-:W-:-:S04]  /*0340*/  IABS R7, R11 ;  /* 0x0000000b00077213 */ /* 0x000fc80000000000 */
[----:B------:R-:W1:Y:S08]  /*0350*/  I2F.RP R0, R7 ;  /* 0x0000000700007306 */ /* 0x000e700000209400 */
[----:B-1----:R-:W1:Y:S02]  /*0360*/  MUFU.RCP R0, R0 ;  /* 0x0000000000007308 */ /* 0x002e640000001000 */
[----:B-1----:R-:W-:-:S06]  /*0370*/  VIADD R3, R0, 0xffffffe ;  /* 0x0ffffffe00037836 */ /* 0x002fcc0000000000 */
[----:B------:R-:W1:Y:S02]  /*0380*/  F2I.FTZ.U32.TRUNC.NTZ R3, R3 ;  /* 0x0000000300037305 */ /* 0x000e64000021f000 */
[----:B-1----:R-:W-:-:S04]  /*0390*/  IMAD.MOV R8, RZ, RZ, -R3 ;  /* 0x000000ffff087224 */ /* 0x002fc800078e0a03 */
[----:B------:R-:W-:Y:S01]  /*03a0*/  IMAD.MOV.U32 R2, RZ, RZ, R8 ;  /* 0x000000ffff027224 */ /* 0x000fe200078e0008 */
[----:B------:R-:W-:-:S03]  /*03b0*/  IABS R8, R11 ;  /* 0x0000000b00087213 */ /* 0x000fc60000000000 */
[----:B------:R-:W-:Y:S02]  /*03c0*/  IMAD R5, R2, R7, RZ ;  /* 0x0000000702057224 */ /* 0x000fe400078e02ff */
[----:B------:R-:W-:Y:S02]  /*03d0*/  IMAD.MOV.U32 R2, RZ, RZ, RZ ;  /* 0x000000ffff027224 */ /* 0x000fe400078e00ff */
[----:B------:R-:W-:Y:S01]  /*03e0*/  IMAD.MOV R0, RZ, RZ, -R8 ;  /* 0x000000ffff007224 */ /* 0x000fe200078e0a08 */
[----:B----4-:R-:W-:Y:S01]  /*03f0*/  LOP3.LUT R8, R67, 0x60, RZ, 0xc0, !PT ;  /* 0x0000006043087812 */ /* 0x010fe200078ec0ff */
[----:B------:R-:W-:Y:S01]  /*0400*/  IMAD.HI.U32 R2, R3, R5, R2 ;  /* 0x0000000503027227 */ /* 0x000fe200078e0002 */
[----:B------:R-:W-:-:S05]  /*0410*/  LOP3.LUT R3, R67, 0xf, RZ, 0xc0, !PT ;  /* 0x0000000f43037812 */ /* 0x000fca00078ec0ff */
        /* <DEDUP_REMOVED lines=8> */
[----:B------:R-:W-:-:S07]  /*04a0*/  ISETP.GE.AND P2, PT, R0, RZ, PT ;  /* 0x000000ff0000720c */ /* 0x000fce0003f46270 */
[----:B------:R-:W-:-:S04]  /*04b0*/  @P0 VIADD R2, R2, 0x1 ;  /* 0x0000000102020836 */ /* 0x000fc80000000000 */
[----:B------:R-:W-:Y:S01]  /*04c0*/  IMAD.MOV.U32 R7, RZ, RZ, R2 ;  /* 0x000000ffff077224 */ /* 0x000fe200078e0002 */
[----:B------:R-:W-:-:S03]  /*04d0*/  SHF.R.U32.HI R2, RZ, 0x4, R67 ;  /* 0x00000004ff027819 */ /* 0x000fc60000011643 */
[----:B------:R-:W-:Y:S01]  /*04e0*/  @!P2 IMAD.MOV R7, RZ, RZ, -R7 ;  /* 0x000000ffff07a224 */ /* 0x000fe200078e0a07 */
[----:B------:R-:W-:Y:S02]  /*04f0*/  @!P1 LOP3.LUT R7, RZ, R11, RZ, 0x33, !PT ;  /* 0x0000000bff079212 */ /* 0x000fe400078e33ff */
[----:B------:R-:W-:-:S03]  /*0500*/  SGXT.U32 R2, R2, 0x3 ;  /* 0x000000030202781a */ /* 0x000fc60000000000 */
[----:B------:R-:W-:Y:S01]  /*0510*/  IMAD.MOV R0, RZ, RZ, -R7 ;  /* 0x000000ffff007224 */ /* 0x000fe200078e0a07 */
[C---:B------:R-:W-:Y:S01]  /*0520*/  LOP3.LUT R5, R2.reuse, 0x10, RZ, 0xfc, !PT ;  /* 0x0000001002057812 */ /* 0x040fe200078efcff */
[----:B------:R-:W-:Y:S02]  /*0530*/  IMAD.SHL.U32 R7, R7, 0x40, RZ ;  /* 0x0000004007077824 */ /* 0x000fe400078e00ff */
[----:B------:R-:W-:Y:S01]  /*0540*/  IMAD R0, R11, R0, R4 ;  /* 0x000000000b007224 */ /* 0x000fe200078e0204 */
[----:B------:R-:W-:-:S03]  /*0550*/  LOP3.LUT R4, R2, 0x8, RZ, 0xfc, !PT ;  /* 0x0000000802047812 */ /* 0x000fc600078efcff */
[----:B------:R-:W-:Y:S01]  /*0560*/  IMAD.IADD R0, R6, 0x1, R0 ;  /* 0x0000000106007824 */ /* 0x000fe200078e0200 */
[----:B------:R-:W-:-:S03]  /*0570*/  LOP3.LUT R6, R2, 0x18, RZ, 0xfc, !PT ;  /* 0x0000001802067812 */ /* 0x000fc600078efcff */
[----:B------:R-:W-:Y:S01]  /*0580*/  IMAD R0, R0, 0x10, R3 ;  /* 0x0000001000007824 */ /* 0x000fe200078e0203 */
[----:B------:R-:W-:Y:S01]  /*0590*/  LOP3.LUT R3, R67, 0x1f, RZ, 0xc0, !PT ;  /* 0x0000001f43037812 */ /* 0x000fe200078ec0ff */
[----:B0-----:R-:W-:Y:S06]  /*05a0*/  BRA.U UP0, `(.L_x_0) ;  /* 0x0000000100207547 */ /* 0x001fec000b800000 */
[C---:B------:R-:W-:Y:S01]  /*05b0*/  IMAD.SHL.U32 R8, R67.reuse, 0x20, RZ ;  /* 0x0000002043087824 */ /* 0x040fe200078e00ff */
[----:B------:R-:W-:Y:S01]  /*05c0*/  CS2R R24, SRZ ;  /* 0x0000000000187805 */ /* 0x000fe2000001ff00 */
[----:B------:R-:W-:Y:S01]  /*05d0*/  IMAD.SHL.U32 R9, R67, 0x2, RZ ;  /* 0x0000000243097824 */ /* 0x000fe200078e00ff */
[----:B------:R-:W-:Y:S02]  /*05e0*/  CS2R R26, SRZ ;  /* 0x00000000001a7805 */ /* 0x000fe4000001ff00 */
[----:B------:R-:W-:Y:S02]  /*05f0*/  CS2R R28, SRZ ;  /* 0x00000000001c7805 */ /* 0x000fe4000001ff00 */
[----:B------:R-:W-:Y:S02]  /*0600*/  CS2R R30, SRZ ;  /* 0x00000000001e7805 */ /* 0x000fe4000001ff00 */
[----:B------:R-:W-:Y:S01]  /*0610*/  LOP3.LUT R14, R8, 0x60, RZ, 0xc0, !PT ;  /* 0x00000060080e7812 */ /* 0x000fe200078ec0ff */
[----:B------:R-:W-:Y:S06]  /*0620*/  BRA `(.L_x_1) ;  /* 0x0000002000447947 */ /* 0x000fec0003800000 */
.L_x_0:
[----:B------:R-:W-:Y:S01]  /*0630*/  IABS R22, R16 ;  /* 0x0000001000167213 */ /* 0x000fe20000000000 */
[----:B------:R-:W0:Y:S01]  /*0640*/  LDCU UR6, c[0x0][0x3b0] ;  /* 0x00007600ff0677ac */ /* 0x000e220008000800 */
[----:B------:R-:W-:Y:S02]  /*0650*/  IABS R11, R17 ;  /* 0x00000011000b7213 */ /* 0x000fe40000000000 */
[----:B------:R-:W1:Y:S01]  /*0660*/  I2F.RP R10, R22 ;  /* 0x00000016000a7306 */ /* 0x000e620000209400 */
[----:B------:R-:W-:Y:S01]  /*0670*/  ISETP.GE.AND P2, PT, R0, RZ, PT ;  /* 0x000000ff0000720c */ /* 0x000fe20003f46270 */
[----:B------:R-:W2:Y:S01]  /*0680*/  LDCU UR11, c[0x0][0x3a4] ;  /* 0x00007480ff0b77ac */ /* 0x000ea20008000800 */
[----:B------:R-:W3:Y:S05]  /*0690*/  LDCU.128 UR12, c[0x0][0x380] ;  /* 0x00007000ff0c77ac */ /* 0x000eea0008000c00 */
[----:B------:R-:W4:Y:S01]  /*06a0*/  I2F.RP R9, R11 ;  /* 0x0000000b00097306 */ /* 0x000f220000209400 */
[----:B------:R-:W5:Y:S07]  /*06b0*/  LDCU UR10, c[0x0][0x3ac] ;  /* 0x00007580ff0a77ac */ /* 0x000f6e0008000800 */
[----:B-1----:R-:W1:Y:S08]  /*06c0*/  MUFU.RCP R10, R10 ;  /* 0x0000000a000a7308 */ /* 0x002e700000001000 */
[----:B----4-:R-:W4:Y:S01]  /*06d0*/  MUFU.RCP R9, R9 ;  /* 0x0000000900097308 */ /* 0x010f220000001000 */
[----:B-----5:R-:W-:-:S02]  /*06e0*/  IMAD R76, R3, UR10, RZ ;  /* 0x0000000a034c7c24 */ /* 0x020fc4000f8e02ff */
[----:B-1----:R-:W-:Y:S01]  /*06f0*/  VIADD R14, R10, 0xffffffe ;  /* 0x0ffffffe0a0e7836 */ /* 0x002fe20000000000 */
[----:B------:R-:W-:-:S04]  /*0700*/  IABS R10, R0 ;  /* 0x00000000000a7213 */ /* 0x000fc80000000000 */
[----:B------:R1:W5:Y:S01]  /*0710*/  F2I.FTZ.U32.TRUNC.NTZ R15, R14 ;  /* 0x0000000e000f7305 */ /* 0x000362000021f000 */
[----:B----4-:R-:W-:Y:S01]  /*0720*/  VIADD R12, R9, 0xffffffe ;  /* 0x0ffffffe090c7836 */ /* 0x010fe20000000000 */
[----:B------:R-:W-:-:S06]  /*0730*/  LEA.HI R9, R8, R7, RZ, 0x1b ;  /* 0x0000000708097211 */ /* 0x000fcc00078fd8ff */
[----:B------:R4:W0:Y:S01]  /*0740*/  F2I.FTZ.U32.TRUNC.NTZ R13, R12 ;  /* 0x0000000c000d7305 */ /* 0x000822000021f000 */
[----:B-1----:R-:W-:Y:S01]  /*0750*/  IMAD.MOV.U32 R14, RZ, RZ, RZ ;  /* 0x000000ffff0e7224 */ /* 0x002fe200078e00ff */
[----:B------:R-:W-:Y:S01]  /*0760*/  IABS R44, R9 ;  /* 0x00000009002c7213 */ /* 0x000fe20000000000 */
[C---:B------:R-:W-:Y:S02]  /*0770*/  VIADD R21, R9.reuse, 0x3c ;  /* 0x0000003c09157836 */ /* 0x040fe40000000000 */
[----:B------:R-:W-:Y:S02]  /*0780*/  VIADD R23, R9, 0x38 ;  /* 0x0000003809177836 */ /* 0x000fe40000000000 */
[----:B-----5:R-:W-:Y:S02]  /*0790*/  IMAD.MOV R19, RZ, RZ, -R15 ;  /* 0x000000ffff137224 */ /* 0x020fe400078e0a0f */
[----:B----4-:R-:W-:Y:S01]  /*07a0*/  IMAD.MOV.U32 R12, RZ, RZ, RZ ;  /* 0x000000ffff0c7224 */ /* 0x010fe200078e00ff */
[----:B------:R-:W-:Y:S01]  /*07b0*/  IABS R18, R23 ;  /* 0x0000001700127213 */ /* 0x000fe20000000000 */
[----:B------:R-:W-:Y:S01]  /*07c0*/  IMAD R19, R19, R22, RZ ;  /* 0x0000001613137224 */ /* 0x000fe200078e02ff */
[----:B------:R-:W-:Y:S01]  /*07d0*/  ISETP.GE.AND P5, PT, R23, RZ, PT ;  /* 0x000000ff1700720c */ /* 0x000fe20003fa6270 */
[----:B------:R-:W-:-:S02]  /*07e0*/  VIADD R25, R9, 0x28 ;  /* 0x0000002809197836 */ /* 0x000fc40000000000 */
[----:B------:R-:W-:-:S03]  /*07f0*/  IMAD.HI.U32 R15, R15, R19, R14 ;  /* 0x000000130f0f7227 */ /* 0x000fc600078e000e */
[----:B------:R-:W-:Y:S01]  /*0800*/  IABS R23, R25 ;  /* 0x0000001900177213 */ /* 0x000fe20000000000 */
[----:B0-----:R-:W-:Y:S02]  /*0810*/  IMAD.MOV R14, RZ, RZ, -R13 ;  /* 0x000000ffff0e7224 */ /* 0x001fe400078e0a0d */
[----:B------:R-:W-:-:S04]  /*0820*/  IMAD.HI.U32 R15, R15, R10, RZ ;  /* 0x0000000a0f0f7227 */ /* 0x000fc800078e00ff */
[----:B------:R-:W-:Y:S02]  /*0830*/  IMAD.MOV R15, RZ, RZ, -R15 ;  /* 0x000000ffff0f7224 */ /* 0x000fe400078e0a0f */
[----:B------:R-:W-:Y:S01]  /*0840*/  IMAD R19, R14, R11, RZ ;  /* 0x0000000b0e137224 */ /* 0x000fe200078e02ff */
[----:B------:R-:W-:Y:S01]  /*0850*/  IABS R14, R21 ;  /* 0x00000015000e7213 */ /* 0x000fe20000000000 */
[----:B------:R-:W-:Y:S02]  /*0860*/  IMAD R15, R22, R15, R10 ;  /* 0x0000000f160f7224 */ /* 0x000fe400078e020a */
[----:B------:R-:W-:-:S03]  /*0870*/  IMAD.HI.U32 R12, R13, R19, R12 ;  /* 0x000000130d0c7227 */ /* 0x000fc600078e000c */
[----:B------:R-:W-:Y:S01]  /*0880*/  ISETP.GT.U32.AND P0, PT, R22, R15, PT ;  /* 0x0000000f1600720c */ /* 0x000fe20003f04070 */
[----:B------:R-:W-:Y:S02]  /*0890*/  VIADD R19, R9, 0x34 ;  /* 0x0000003409137836 */ /* 0x000fe40000000000 */
[----:B------:R-:W-:-:S03]  /*08a0*/  IMAD.HI.U32 R10, R12, R14, RZ ;  /* 0x0000000e0c0a7227 */ /* 0x000fc600078e00ff */
[----:B------:R-:W-:Y:S01]  /*08b0*/  IABS R20, R19 ;  /* 0x0000001300147213 */ /* 0x000fe20000000000 */
[----:B------:R-:W-:Y:S01]  /*08c0*/  IMAD.MOV R10, RZ, RZ, -R10 ;  /* 0x000000ffff0a7224 */ /* 0x000fe200078e0a0a */
[----:B------:R-:W-:Y:S01]  /*08d0*/  ISETP.GE.AND P3, PT, R19, RZ, PT ;  /* 0x000000ff1300720c */ /* 0x000fe20003f66270 */
[----:B------:R-:W-:-:S04]  /*08e0*/  IMAD.HI.U32 R13, R12, R18, RZ ;  /* 0x000000120c0d7227 */ /* 0x000fc800078e00ff */
[----:B------:R-:W-:Y:S01]  /*08f0*/  @!P0 IMAD.IADD R15, R15, 0x1, -R22 ;  /* 0x000000010f0f8824 */ /* 0x000fe200078e0a16 */
[----:B------:R-:W-:Y:S01]  /*0900*/  ISETP.GE.AND P0, PT, R21, RZ, PT ;  /* 0x000000ff1500720c */ /* 0x000fe20003f06270 */
[C---:B------:R-:W-:Y:S02]  /*0910*/  IMAD R14, R11.reuse, R10, R14 ;  /* 0x0000000a0b0e7224 */ /* 0x040fe400078e020e */
[----:B------:R-:W-:Y:S01]  /*0920*/  IMAD.HI.U32 R10, R12, R20, RZ ;  /* 0x000000140c0a7227 */ /* 0x000fe200078e00ff */
[----:B------:R-:W-:Y:S02]  /*0930*/  ISETP.GT.U32.AND P6, PT, R22, R15, PT ;  /* 0x0000000f1600720c */ /* 0x000fe40003fc4070 */
[----:B------:R-:W-:Y:S01]  /*0940*/  ISETP.GT.U32.AND P1, PT, R11, R14, PT ;  /* 0x0000000e0b00720c */ /* 0x000fe20003f24070 */
[----:B------:R-:W-:Y:S02]  /*0950*/  IMAD.MOV R10, RZ, RZ, -R10 ;  /* 0x000000ffff0a7224 */ /* 0x000fe400078e0a0a */
[----:B------:R-:W-:-:S02]  /*0960*/  IMAD.MOV R13, RZ, RZ, -R13 ;  /* 0x000000ffff0d7224 */ /* 0x000fc400078e0a0d */
[C---:B------:R-:W-:Y:S02]  /*0970*/  IMAD R20, R11.reuse, R10, R20 ;  /* 0x0000000a0b147224 */ /* 0x040fe400078e0214 */
[----:B------:R-:W-:Y:S02]  /*0980*/  IMAD R18, R11, R13, R18 ;  /* 0x0000000d0b127224 */ /* 0x000fe400078e0212 */
[----:B------:R-:W-:Y:S02]  /*0990*/  VIADD R13, R9, 0x30 ;  /* 0x00000030090d7836 */ /* 0x000fe40000000000 */
[----:B------:R-:W-:Y:S01]  /*09a0*/  @!P6 IMAD.IADD R15, R15, 0x1, -R22 ;  /* 0x000000010f0fe824 */ /* 0x000fe200078e0a16 */
[----:B------:R-:W-:Y:S01]  /*09b0*/  ISETP.NE.AND P6, PT, R16, RZ, PT ;  /* 0x000000ff1000720c */ /* 0x000fe20003fc5270 */
[----:B------:R-:W-:Y:S01]  /*09c0*/  @!P1 IMAD.IADD R14, R14, 0x1, -R11 ;  /* 0x000000010e0e9824 */ /* 0x000fe200078e0a0b */
[----:B------:R-:W-:Y:S01]  /*09d0*/  IABS R19, R13 ;  /* 0x0000000d00137213 */ /* 0x000fe20000000000 */
[----:B------:R-:W-:Y:S01]  /*09e0*/  IMAD.MOV.U32 R10, RZ, RZ, R15 ;  /* 0x000000ffff0a7224 */ /* 0x000fe200078e000f */
[----:B------:R-:W-:Y:S01]  /*09f0*/  ISETP.GT.U32.AND P4, PT, R11, R18, PT ;  /* 0x000000120b00720c */ /* 0x000fe20003f84070 */
[----:B------:R-:W-:Y:S01]  /*0a00*/  VIADD R22, R9, 0x2c ;  /* 0x0000002c09167836 */ /* 0x000fe20000000000 */
[----:B------:R-:W-:Y:S01]  /*0a10*/  ISETP.GE.AND P1, PT, R13, RZ, PT ;  /* 0x000000ff0d00720c */ /* 0x000fe20003f26270 */
[----:B------:R-:W-:Y:S01]  /*0a20*/  @!P2 IMAD.MOV R10, RZ, RZ, -R10 ;  /* 0x000000ffff0aa224 */ /* 0x000fe200078e0a0a */
[----:B------:R-:W-:Y:S01]  /*0a30*/  ISETP.GT.U32.AND P2, PT, R11, R14, PT ;  /* 0x0000000e0b00720c */ /* 0x000fe20003f44070 */
[----:B------:R-:W-:Y:S01]  /*0a40*/  IMAD.HI.U32 R13, R12, R19, RZ ;  /* 0x000000130c0d7227 */ /* 0x000fe200078e00ff */
[----:B------:R-:W-:-:S03]  /*0a50*/  IABS R21, R22 ;  /* 0x0000001600157213 */ /* 0x000fc60000000000 */
[----:B------:R-:W-:Y:S01]  /*0a60*/  @!P6 LOP3.LUT R10, RZ, R16, RZ, 0x33, !PT ;  /* 0x00000010ff0ae212 */ /* 0x000fe200078e33ff */
[----:B------:R-:W-:Y:S01]  /*0a70*/  IMAD.HI.U32 R16, R12, R23, RZ ;  /* 0x000000170c107227 */ /* 0x000fe200078e00ff */
[----:B------:R-:W-:-:S03]  /*0a80*/  ISETP.GT.U32.AND P6, PT, R11, R20, PT ;  /* 0x000000140b00720c */ /* 0x000fc60003fc4070 */
[----:B------:R-:W-:-:S04]  /*0a90*/  IMAD.HI.U32 R15, R12, R21, RZ ;  /* 0x000000150c0f7227 */ /* 0x000fc800078e00ff */
[----:B------:R-:W-:Y:S01]  /*0aa0*/  @!P2 IMAD.IADD R14, R14, 0x1, -R11 ;  /* 0x000000010e0ea824 */ /* 0x000fe200078e0a0b */
[----:B------:R-:W-:Y:S01]  /*0ab0*/  ISETP.GE.AND P2, PT, R22, RZ, PT ;  /* 0x000000ff1600720c */ /* 0x000fe20003f46270 */
[----:B------:R-:W-:Y:S02]  /*0ac0*/  IMAD.MOV R22, RZ, RZ, -R13 ;  /* 0x000000ffff167224 */ /* 0x000fe400078e0a0d */
[----:B------:R-:W-:Y:S02]  /*0ad0*/  IMAD.MOV R24, RZ, RZ, -R15 ;  /* 0x000000ffff187224 */ /* 0x000fe400078e0a0f */
[----:B------:R-:W-:Y:S02]  /*0ae0*/  @!P6 IMAD.IADD R20, R20, 0x1, -R11 ;  /* 0x000000011414e824 */ /* 0x000fe400078e0a0b */
[----:B------:R-:W-:Y:S02]  /*0af0*/  IMAD.MOV R26, RZ, RZ, -R16 ;  /* 0x000000ffff1a7224 */ /* 0x000fe400078e0a10 */
[C---:B------:R-:W-:Y:S01]  /*0b00*/  IMAD R16, R11.reuse, R22, R19 ;  /* 0x000000160b107224 */ /* 0x040fe200078e0213 */
[C---:B------:R-:W-:Y:S01]  /*0b10*/  ISETP.GT.U32.AND P6, PT, R11.reuse, R20, PT ;  /* 0x000000140b00720c */ /* 0x040fe20003fc4070 */
[----:B------:R-:W-:-:S02]  /*0b20*/  IMAD R22, R11, R24, R21 ;  /* 0x000000180b167224 */ /* 0x000fc400078e0215 */
[----:B------:R-:W-:Y:S02]  /*0b30*/  IMAD R24, R11, R26, R23 ;  /* 0x0000001a0b187224 */ /* 0x000fe400078e0217 */
[--C-:B------:R-:W-:Y:S02]  /*0b40*/  @!P4 IMAD.IADD R18, R18, 0x1, -R11.reuse ;  /* 0x000000011212c824 */ /* 0x100fe400078e0a0b */
[C---:B------:R-:W-:Y:S02]  /*0b50*/  VIADD R23, R9.reuse, 0x24 ;  /* 0x0000002409177836 */ /* 0x040fe40000000000 */
[----:B------:R-:W-:Y:S01]  /*0b60*/  VIADD R27, R9, 0x1c ;  /* 0x0000001c091b7836 */ /* 0x000fe20000000000 */
[----:B------:R-:W-:Y:S01]  /*0b70*/  ISETP.GT.U32.AND P4, PT, R11, R18, PT ;  /* 0x000000120b00720c */ /* 0x000fe20003f84070 */
[C---:B------:R-:W-:Y:S01]  /*0b80*/  VIADD R31, R9.reuse, 0x14 ;  /* 0x00000014091f7836 */ /* 0x040fe20000000000 */
[----:B------:R-:W-:Y:S01]  /*0b90*/  IABS R26, R23 ;  /* 0x00000017001a7213 */ /* 0x000fe20000000000 */
[----:B------:R-:W-:Y:S01]  /*0ba0*/  @!P6 IMAD.IADD R20, R20, 0x1, -R11 ;  /* 0x000000011414e824 */ /* 0x000fe200078e0a0b */
[----:B------:R-:W-:Y:S01]  /*0bb0*/  IABS R30, R27 ;  /* 0x0000001b001e7213 */ /* 0x000fe20000000000 */
[----:B------:R-:W-:Y:S01]  /*0bc0*/  VIADD R29, R9, 0x18 ;  /* 0x00000018091d7836 */ /* 0x000fe20000000000 */
[----:B------:R-:W-:Y:S01]  /*0bd0*/  ISETP.GT.U32.AND P6, PT, R11, R16, PT ;  /* 0x000000100b00720c */ /* 0x000fe20003fc4070 */
[----:B------:R-:W-:Y:S01]  /*0be0*/  IMAD.HI.U32 R13, R12, R26, RZ ;  /* 0x0000001a0c0d7227 */ /* 0x000fe200078e00ff */
[----:B------:R-:W-:-:S02]  /*0bf0*/  IABS R34, R31 ;  /* 0x0000001f00227213 */ /* 0x000fc40000000000 */
[----:B------:R-:W-:Y:S01]  /*0c00*/  IABS R32, R29 ;  /* 0x0000001d00207213 */ /* 0x000fe20000000000 */
[----:B------:R-:W-:Y:S02]  /*0c10*/  IMAD.MOV R19, RZ, RZ, -R13 ;  /* 0x000000ffff137224 */ /* 0x000fe400078e0a0d */
[----:B------:R-:W-:-:S04]  /*0c20*/  IMAD.HI.U32 R13, R12, R30, RZ ;  /* 0x0000001e0c0d7227 */ /* 0x000fc800078e00ff */
[----:B------:R-:W-:Y:S01]  /*0c30*/  @!P4 IMAD.IADD R18, R18, 0x1, -R11 ;  /* 0x000000011212c824 */ /* 0x000fe200078e0a0b */
[----:B------:R-:W-:Y:S01]  /*0c40*/  ISETP.GE.AND P4, PT, R25, RZ, PT ;  /* 0x000000ff1900720c */ /* 0x000fe20003f86270 */
[----:B------:R-:W-:Y:S02]  /*0c50*/  IMAD.MOV R13, RZ, RZ, -R13 ;  /* 0x000000ffff0d7224 */ /* 0x000fe400078e0a0d */
[----:B------:R-:W-:Y:S02]  /*0c60*/  VIADD R25, R9, 0x20 ;  /* 0x0000002009197836 */ /* 0x000fe40000000000 */
[----:B------:R-:W-:Y:S01]  /*0c70*/  @!P6 IMAD.IADD R16, R16, 0x1, -R11 ;  /* 0x000000011010e824 */ /* 0x000fe200078e0a0b */
[C---:B------:R-:W-:Y:S01]  /*0c80*/  ISETP.GT.U32.AND P6, PT, R11.reuse, R22, PT ;  /* 0x000000160b00720c */ /* 0x040fe20003fc4070 */
[----:B------:R-:W-:Y:S01]  /*0c90*/  IMAD R30, R11, R13, R30 ;  /* 0x0000000d0b1e7224 */ /* 0x000fe200078e021e */
[----:B------:R-:W-:Y:S01]  /*0ca0*/  IABS R28, R25 ;  /* 0x00000019001c7213 */ /* 0x000fe20000000000 */
[----:B------:R-:W-:-:S02]  /*0cb0*/  IMAD.MOV.U32 R13, RZ, RZ, R14 ;  /* 0x000000ffff0d7224 */ /* 0x000fc400078e000e */
[----:B------:R-:W-:Y:S02]  /*0cc0*/  IMAD R26, R11, R19, R26 ;  /* 0x000000130b1a7224 */ /* 0x000fe400078e021a */
[----:B------:R-:W-:-:S04]  /*0cd0*/  IMAD.HI.U32 R19, R12, R34, RZ ;  /* 0x000000220c137227 */ /* 0x000fc800078e00ff */
[----:B------:R-:W-:Y:S01]  /*0ce0*/  @!P0 IMAD.MOV R13, RZ, RZ, -R13 ;  /* 0x000000ffff0d8224 */ /* 0x000fe200078e0a0d */
[----:B------:R-:W-:Y:S01]  /*0cf0*/  ISETP.GT.U32.AND P0, PT, R11, R16, PT ;  /* 0x000000100b00720c */ /* 0x000fe20003f04070 */
[----:B------:R-:W-:-:S04]  /*0d00*/  IMAD.HI.U32 R15, R12, R28, RZ ;  /* 0x0000001c0c0f7227 */ /* 0x000fc800078e00ff */
[----:B------:R-:W-:Y:S02]  /*0d10*/  IMAD.MOV R19, RZ, RZ, -R19 ;  /* 0x000000ffff137224 */ /* 0x000fe400078e0a13 */
[----:B------:R-:W-:Y:S01]  /*0d20*/  @!P3 IMAD.MOV R20, RZ, RZ, -R20 ;  /* 0x000000ffff14b224 */ /* 0x000fe200078e0a14 */
[C---:B------:R-:W-:Y:S01]  /*0d30*/  ISETP.GT.U32.AND P3, PT, R11.reuse, R26, PT ;  /* 0x0000001a0b00720c */ /* 0x040fe20003f64070 */
[----:B------:R-:W-:Y:S02]  /*0d40*/  IMAD.MOV R21, RZ, RZ, -R15 ;  /* 0x000000ffff157224 */ /* 0x000fe400078e0a0f */
[----:B------:R-:W-:Y:S02]  /*0d50*/  IMAD R34, R11, R19, R34 ;  /* 0x000000130b227224 */ /* 0x000fe400078e0222 */
[----:B------:R-:W-:Y:S02]  /*0d60*/  @!P6 IMAD.IADD R22, R22, 0x1, -R11 ;  /* 0x000000011616e824 */ /* 0x000fe400078e0a0b */
[----:B------:R-:W-:-:S03]  /*0d70*/  IMAD.HI.U32 R19, R12, R44, RZ ;  /* 0x0000002c0c137227 */ /* 0x000fc600078e00ff */
[C---:B------:R-:W-:Y:S01]  /*0d80*/  ISETP.GT.U32.AND P6, PT, R11.reuse, R22, PT ;  /* 0x000000160b00720c */ /* 0x040fe20003fc4070 */
[C---:B------:R-:W-:Y:S02]  /*0d90*/  IMAD R28, R11.reuse, R21, R28 ;  /* 0x000000150b1c7224 */ /* 0x040fe400078e021c */
[----:B------:R-:W-:Y:S01]  /*0da0*/  @!P5 IMAD.MOV R18, RZ, RZ, -R18 ;  /* 0x000000ffff12d224 */ /* 0x000fe200078e0a12 */
[----:B------:R-:W-:Y:S01]  /*0db0*/  ISETP.GT.U32.AND P5, PT, R11, R24, PT ;  /* 0x000000180b00720c */ /* 0x000fe20003fa4070 */
[----:B------:R-:W-:Y:S02]  /*0dc0*/  IMAD.MOV R19, RZ, RZ, -R19 ;  /* 0x000000ffff137224 */ /* 0x000fe400078e0a13 */
[----:B------:R-:W-:Y:S02]  /*0dd0*/  VIADD R21, R9, 0x10 ;  /* 0x0000001009157836 */ /* 0x000fe40000000000 */
[--C-:B------:R-:W-:Y:S01]  /*0de0*/  @!P0 IMAD.IADD R16, R16, 0x1, -R11.reuse ;  /* 0x0000000110108824 */ /* 0x100fe200078e0a0b */
[C---:B------:R-:W-:Y:S01]  /*0df0*/  ISETP.GT.U32.AND P0, PT, R11.reuse, R28, PT ;  /* 0x0000001c0b00720c */ /* 0x040fe20003f04070 */
[----:B------:R-:W-:Y:S01]  /*0e00*/  IMAD R44, R11, R19, R44 ;  /* 0x000000130b2c7224 */ /* 0x000fe200078e022c */
[----:B------:R-:W-:Y:S01]  /*0e10*/  IABS R36, R21 ;  /* 0x0000001500247213 */ /* 0x000fe20000000000 */
[----:B------:R-:W-:Y:S01]  /*0e20*/  @!P3 IMAD.IADD R26, R26, 0x1, -R11 ;  /* 0x000000011a1ab824 */ /* 0x000fe200078e0a0b */
[----:B------:R-:W-:Y:S01]  /*0e30*/  ISETP.GE.AND P3, PT, R9, RZ, PT ;  /* 0x000000ff0900720c */ /* 0x000fe20003f66270 */
[----:B------:R-:W-:-:S02]  /*0e40*/  IMAD.MOV.U32 R19, RZ, RZ, R16 ;  /* 0x000000ffff137224 */ /* 0x000fc400078e0010 */
[----:B------:R-:W-:-:S04]  /*0e50*/  IMAD.HI.U32 R15, R12, R32, RZ ;  /* 0x000000200c0f7227 */ /* 0x000fc800078e00ff */
[----:B------:R-:W-:Y:S01]  /*0e60*/  @!P1 IMAD.MOV R19, RZ, RZ, -R19 ;  /* 0x000000ffff139224 */ /* 0x000fe200078e0a13 */
[----:B------:R-:W-:Y:S01]  /*0e70*/  ISETP.GT.U32.AND P1, PT, R11, R26, PT ;  /* 0x0000001a0b00720c */ /* 0x000fe20003f24070 */
[----:B------:R-:W-:Y:S02]  /*0e80*/  IMAD.MOV R15, RZ, RZ, -R15 ;  /* 0x000000ffff0f7224 */ /* 0x000fe400078e0a0f */
[----:B------:R-:W-:-:S04]  /*0e90*/  IMAD.HI.U32 R14, R12, R36, RZ ;  /* 0x000000240c0e7227 */ /* 0x000fc800078e00ff */
[--C-:B------:R-:W-:Y:S02]  /*0ea0*/  @!P5 IMAD.IADD R24, R24, 0x1, -R11.reuse ;  /* 0x000000011818d824 */ /* 0x100fe400078e0a0b */
[C---:B------:R-:W-:Y:S02]  /*0eb0*/  IMAD R32, R11.reuse, R15, R32 ;  /* 0x0000000f0b207224 */ /* 0x040fe400078e0220 */
[--C-:B------:R-:W-:Y:S01]  /*0ec0*/  @!P6 IMAD.IADD R22, R22, 0x1, -R11.reuse ;  /* 0x000000011616e824 */ /* 0x100fe200078e0a0b */
[C---:B------:R-:W-:Y:S01]  /*0ed0*/  ISETP.GT.U32.AND P6, PT, R11.reuse, R30, PT ;  /* 0x0000001e0b00720c */ /* 0x040fe20003fc4070 */
[----:B------:R-:W-:Y:S01]  /*0ee0*/  IMAD.MOV R14, RZ, RZ, -R14 ;  /* 0x000000ffff0e7224 */ /* 0x000fe200078e0a0e */
[C---:B------:R-:W-:Y:S01]  /*0ef0*/  ISETP.GT.U32.AND P5, PT, R11.reuse, R32, PT ;  /* 0x000000200b00720c */ /* 0x040fe20003fa4070 */
[----:B------:R-:W-:Y:S01]  /*0f00*/  @!P0 IMAD.IADD R28, R28, 0x1, -R11 ;  /* 0x000000011c1c8824 */ /* 0x000fe200078e0a0b */
[----:B------:R-:W-:Y:S01]  /*0f10*/  ISETP.GT.U32.AND P0, PT, R11, R24, PT ;  /* 0x000000180b00720c */ /* 0x000fe20003f04070 */
[----:B------:R-:W-:-:S02]  /*0f20*/  VIADD R33, R9, 0xc ;  /* 0x0000000c09217836 */ /* 0x000fc40000000000 */
[----:B------:R-:W-:Y:S02]  /*0f30*/  IMAD R36, R11, R14, R36 ;  /* 0x0000000e0b247224 */ /* 0x000fe400078e0224 */
[--C-:B------:R-:W-:Y:S01]  /*0f40*/  @!P1 IMAD.IADD R26, R26, 0x1, -R11.reuse ;  /* 0x000000011a1a9824 */ /* 0x100fe200078e0a0b */
[----:B------:R-:W-:Y:S01]  /*0f50*/  IABS R38, R33 ;  /* 0x0000002100267213 */ /* 0x000fe20000000000 */
[----:B------:R-:W-:Y:S01]  /*0f60*/  VIADD R14, R9, 0x8 ;  /* 0x00000008090e7836 */ /* 0x000fe20000000000 */
[C---:B------:R-:W-:Y:S01]  /*0f70*/  ISETP.GT.U32.AND P1, PT, R11.reuse, R36, PT ;  /* 0x000000240b00720c */ /* 0x040fe20003f24070 */
[----:B------:R-:W-:Y:S01]  /*0f80*/  @!P6 IMAD.IADD R30, R30, 0x1, -R11 ;  /* 0x000000011e1ee824 */ /* 0x000fe200078e0a0b */
[----:B------:R-:W-:Y:S01]  /*0f90*/  ISETP.GT.U32.AND P6, PT, R11, R28, PT ;  /* 0x0000001c0b00720c */ /* 0x000fe20003fc4070 */
[----:B------:R-:W-:Y:S01]  /*0fa0*/  IMAD.HI.U32 R15, R12, R38, RZ ;  /* 0x000000260c0f7227 */ /* 0x000fe200078e00ff */
[----:B------:R-:W-:-:S03]  /*0fb0*/  IABS R40, R14 ;  /* 0x0000000e00287213 */ /* 0x000fc60000000000 */
[--C-:B------:R-:W-:Y:S01]  /*0fc0*/  @!P0 IMAD.IADD R24, R24, 0x1, -R11.reuse ;  /* 0x0000000118188824 */ /* 0x100fe200078e0a0b */
[C---:B------:R-:W-:Y:S01]  /*0fd0*/  ISETP.GT.U32.AND P0, PT, R11.reuse, R34, PT ;  /* 0x000000220b00720c */ /* 0x040fe20003f04070 */
[----:B------:R-:W-:Y:S01]  /*0fe0*/  @!P5 IMAD.IADD R32, R32, 0x1, -R11 ;  /* 0x000000012020d824 */ /* 0x000fe200078e0a0b */
[----:B------:R-:W-:Y:S01]  /*0ff0*/  ISETP.GT.U32.AND P5, PT, R11, R30, PT ;  /* 0x0000001e0b00720c */ /* 0x000fe20003fa4070 */
[----:B------:R-:W-:Y:S02]  /*1000*/  IMAD.MOV R15, RZ, RZ, -R15 ;  /* 0x000000ffff0f7224 */ /* 0x000fe400078e0a0f */
[----:B------:R-:W-:Y:S01]  /*1010*/  @!P1 IMAD.IADD R36, R36, 0x1, -R11 ;  /* 0x0000000124249824 */ /* 0x000fe200078e0a0b */
[----:B------:R-:W-:Y:S01]  /*1020*/  ISETP.GE.AND P1, PT, R27, RZ, PT ;  /* 0x000000ff1b00720c */ /* 0x000fe20003f26270 */
[----:B------:R-:W-:Y:S02]  /*1030*/  IMAD R38, R11, R15, R38 ;  /* 0x0000000f0b267224 */ /* 0x000fe400078e0226 */
[----:B------:R-:W-:-:S02]  /*1040*/  VIADD R15, R9, 0x4 ;  /* 0x00000004090f7836 */ /* 0x000fc40000000000 */
[----:B------:R-:W-:-:S03]  /*1050*/  IMAD.HI.U32 R9, R12, R40, RZ ;  /* 0x000000280c097227 */ /* 0x000fc600078e00ff */
[----:B------:R-:W-:Y:S01]  /*1060*/  IABS R42, R15 ;  /* 0x0000000f002a7213 */ /* 0x000fe20000000000 */
[----:B------:R-:W-:Y:S01]  /*1070*/  @!P0 IMAD.IADD R34, R34, 0x1, -R11 ;  /* 0x0000000122228824 */ /* 0x000fe200078e0a0b */
[----:B------:R-:W-:Y:S01]  /*1080*/  ISETP.GE.AND P0, PT, R25, RZ, PT ;  /* 0x000000ff1900720c */ /* 0x000fe20003f06270 */
[----:B------:R-:W-:Y:S01]  /*1090*/  IMAD.MOV R9, RZ, RZ, -R9 ;  /* 0x000000ffff097224 */ /* 0x000fe200078e0a09 */
[----:B------:R-:W-:Y:S01]  /*10a0*/  SHF.R.S32.HI R25, RZ, 0x1, R67 ;  /* 0x00000001ff197819 */ /* 0x000fe20000011443 */
[----:B------:R-:W-:Y:S01]  /*10b0*/  @!P2 IMAD.MOV R22, RZ, RZ, -R22 ;  /* 0x000000ffff16a224 */ /* 0x000fe200078e0a16 */
[C---:B------:R-:W-:Y:S01]  /*10c0*/  ISETP.GT.U32.AND P2, PT, R11.reuse, R32, PT ;  /* 0x000000200b00720c */ /* 0x040fe20003f44070 */
[----:B------:R-:W-:Y:S01]  /*10d0*/  @!P5 IMAD.IADD R30, R30, 0x1, -R11 ;  /* 0x000000011e1ed824 */ /* 0x000fe200078e0a0b */
[C---:B------:R-:W-:Y:S01]  /*10e0*/  ISETP.GT.U32.AND P5, PT, R11.reuse, R44, PT ;  /* 0x0000002c0b00720c */ /* 0x040fe20003fa4070 */
[C---:B------:R-:W-:Y:S01]  /*10f0*/  IMAD R40, R11.reuse, R9, R40 ;  /* 0x000000090b287224 */ /* 0x040fe200078e0228 */
[----:B------:R-:W-:Y:S01]  /*1100*/  SHF.R.S32.HI R9, RZ, 0x2, R67 ;  /* 0x00000002ff097819 */ /* 0x000fe20000011443 */
[----:B------:R-:W-:Y:S01]  /*1110*/  @!P4 IMAD.MOV R24, RZ, RZ, -R24 ;  /* 0x000000ffff18c224 */ /* 0x000fe200078e0a18 */
[----:B------:R-:W-:Y:S01]  /*1120*/  ISETP.GT.U32.AND P4, PT, R11, R34, PT ;  /* 0x000000220b00720c */ /* 0x000fe20003f84070 */
[----:B------:R-:W-:Y:S01]  /*1130*/  IMAD.HI.U32 R12, R12, R42, RZ ;  /* 0x0000002a0c0c7227 */ /* 0x000fe200078e00ff */
[----:B------:R-:W-:-:S03]  /*1140*/  SGXT R9, R9, 0x1 ;  /* 0x000000010909781a */ /* 0x000fc60000000200 */
[----:B------:R-:W-:Y:S01]  /*1150*/  @!P1 IMAD.MOV R30, RZ, RZ, -R30 ;  /* 0x000000ffff1e9224 */ /* 0x000fe200078e0a1e */
[----:B------:R-:W-:Y:S01]  /*1160*/  ISETP.GT.U32.AND P1, PT, R11, R40, PT ;  /* 0x000000280b00720c */ /* 0x000fe20003f24070 */
[----:B------:R-:W-:Y:S01]  /*1170*/  IMAD.MOV R12, RZ, RZ, -R12 ;  /* 0x000000ffff0c7224 */ /* 0x000fe200078e0a0c */
[----:B------:R-:W-:Y:S01]  /*1180*/  LOP3.LUT R9, R9, 0x90, RZ, 0xc0, !PT ;  /* 0x0000009009097812 */ /* 0x000fe200078ec0ff */
[--C-:B------:R-:W-:Y:S01]  /*1190*/  @!P6 IMAD.IADD R28, R28, 0x1, -R11.reuse ;  /* 0x000000011c1ce824 */ /* 0x100fe200078e0a0b */
[C---:B------:R-:W-:Y:S01]  /*11a0*/  ISETP.GT.U32.AND P6, PT, R11.reuse, R38, PT ;  /* 0x000000260b00720c */ /* 0x040fe20003fc4070 */
[----:B------:R-:W-:Y:S02]  /*11b0*/  IMAD R42, R11, R12, R42 ;  /* 0x0000000c0b2a7224 */ /* 0x000fe400078e022a */
[--C-:B------:R-:W-:Y:S01]  /*11c0*/  @!P2 IMAD.IADD R32, R32, 0x1, -R11.reuse ;  /* 0x000000012020a824 */ /* 0x100fe200078e0a0b */
[----:B------:R-:W-:Y:S01]  /*11d0*/  ISETP.GE.AND P2, PT, R23, RZ, PT ;  /* 0x000000ff1700720c */ /* 0x000fe20003f46270 */
[----:B------:R-:W-:-:S02]  /*11e0*/  @!P5 IMAD.IADD R44, R44, 0x1, -R11 ;  /* 0x000000012c2cd824 */ /* 0x000fc400078e0a0b */
[--C-:B------:R-:W-:Y:S01]  /*11f0*/  @!P4 IMAD.IADD R34, R34, 0x1, -R11.reuse ;  /* 0x000000012222c824 */ /* 0x100fe200078e0a0b */
[C---:B------:R-:W-:Y:S01]  /*1200*/  ISETP.GT.U32.AND P4, PT, R11.reuse, R42, PT ;  /* 0x0000002a0b00720c */ /* 0x040fe20003f84070 */
[----:B------:R-:W-:Y:S01]  /*1210*/  @!P0 IMAD.MOV R28, RZ, RZ, -R28 ;  /* 0x000000ffff1c8224 */ /* 0x000fe200078e0a1c */
[----:B------:R-:W-:Y:S01]  /*1220*/  ISETP.GT.U32.AND P0, PT, R11, R44, PT ;  /* 0x0000002c0b00720c */ /* 0x000fe20003f04070 */
[--C-:B------:R-:W-:Y:S02]  /*1230*/  @!P1 IMAD.IADD R40, R40, 0x1, -R11.reuse ;  /* 0x0000000128289824 */ /* 0x100fe400078e0a0b */
[----:B------:R-:W-:Y:S01]  /*1240*/  @!P6 IMAD.IADD R38, R38, 0x1, -R11 ;  /* 0x000000012626e824 */ /* 0x000fe200078e0a0b */
[----:B------:R-:W-:Y:S01]  /*1250*/  ISETP.GE.AND P6, PT, R29, RZ, PT ;  /* 0x000000ff1d00720c */ /* 0x000fe20003fc6270 */
[----:B------:R-:W-:Y:S01]  /*1260*/  IMAD R16, R8, 0x8, R9 ;  /* 0x0000000808107824 */ /* 0x000fe200078e0209 */
[C---:B------:R-:W-:Y:S01]  /*1270*/  ISETP.GT.U32.AND P1, PT, R11.reuse, R40, PT ;  /* 0x000000280b00720c */ /* 0x040fe20003f24070 */
[----:B------:R-:W-:Y:S01]  /*1280*/  @!P2 IMAD.MOV R26, RZ, RZ, -R26 ;  /* 0x000000ffff1aa224 */ /* 0x000fe200078e0a1a */
[----:B------:R-:W-:Y:S01]  /*1290*/  ISETP.GT.U32.AND P2, PT, R11, R36, PT ;  /* 0x000000240b00720c */ /* 0x000fe20003f44070 */
[----:B------:R-:W-:Y:S01]  /*12a0*/  IMAD.SHL.U32 R12, R67, 0x40, RZ ;  /* 0x00000040430c7824 */ /* 0x000fe200078e00ff */
[----:B------:R-:W-:Y:S01]  /*12b0*/  ISETP.GT.U32.AND P5, PT, R11, R38, PT ;  /* 0x000000260b00720c */ /* 0x000fe20003fa4070 */
[----:B------:R-:W-:-:S02]  /*12c0*/  @!P4 IMAD.IADD R42, R42, 0x1, -R11 ;  /* 0x000000012a2ac824 */ /* 0x000fc400078e0a0b */
[----:B------:R-:W-:Y:S01]  /*12d0*/  @!P0 IMAD.IADD R44, R44, 0x1, -R11 ;  /* 0x000000012c2c8824 */ /* 0x000fe200078e0a0b */
[----:B------:R-:W-:Y:S01]  /*12e0*/  ISETP.GE.AND P0, PT, R14, RZ, PT ;  /* 0x000000ff0e00720c */ /* 0x000fe20003f06270 */
[----:B------:R-:W-:Y:S01]  /*12f0*/  IMAD.SHL.U32 R8, R67, 0x20, RZ ;  /* 0x0000002043087824 */ /* 0x000fe200078e00ff */
[----:B------:R-:W-:Y:S01]  /*1300*/  SHF.R.U32.HI R14, RZ, 0x2, R67 ;  /* 0x00000002ff0e7819 */ /* 0x000fe20000011643 */
[----:B------:R-:W-:Y:S01]  /*1310*/  @!P6 IMAD.MOV R32, RZ, RZ, -R32 ;  /* 0x000000ffff20e224 */ /* 0x000fe200078e0a20 */
[----:B------:R-:W-:Y:S01]  /*1320*/  ISETP.GT.U32.AND P4, PT, R11, R42, PT ;  /* 0x0000002a0b00720c */ /* 0x000fe20003f84070 */
[--C-:B------:R-:W-:Y:S01]  /*1330*/  @!P1 IMAD.IADD R40, R40, 0x1, -R11.reuse ;  /* 0x0000000128289824 */ /* 0x100fe200078e0a0b */
[----:B------:R-:W-:Y:S01]  /*1340*/  SGXT.U32 R9, R14, 0x3 ;  /* 0x000000030e09781a */ /* 0x000fe20000000000 */
[--C-:B------:R-:W-:Y:S01]  /*1350*/  @!P2 IMAD.IADD R36, R36, 0x1, -R11.reuse ;  /* 0x000000012424a824 */ /* 0x100fe200078e0a0b */
[----:B------:R-:W-:Y:S01]  /*1360*/  ISETP.GE.AND P1, PT, R15, RZ, PT ;  /* 0x000000ff0f00720c */ /* 0x000fe20003f26270 */
[--C-:B------:R-:W-:Y:S01]  /*1370*/  @!P5 IMAD.IADD R38, R38, 0x1, -R11.reuse ;  /* 0x000000012626d824 */ /* 0x100fe200078e0a0b */
[----:B------:R-:W-:Y:S01]  /*1380*/  ISETP.GE.AND P2, PT, R21, RZ, PT ;  /* 0x000000ff1500720c */ /* 0x000fe20003f46270 */
[----:B------:R-:W-:Y:S01]  /*1390*/  @!P3 IMAD.MOV R44, RZ, RZ, -R44 ;  /* 0x000000ffff2cb224 */ /* 0x000fe200078e0a2c */
[----:B------:R-:W-:Y:S01]  /*13a0*/  LOP3.LUT R21, R9, 0x40, R12, 0xf8, !PT ;  /* 0x0000004009157812 */ /* 0x000fe200078ef80c */
[----:B------:R-:W-:Y:S01]  /*13b0*/  @!P0 IMAD.MOV R40, RZ, RZ, -R40 ;  /* 0x000000ffff288224 */ /* 0x000fe200078e0a28 */
[----:B------:R-:W-:Y:S01]  /*13c0*/  LOP3.LUT R23, R12, 0x400, RZ, 0xc0, !PT ;  /* 0x000004000c177812 */ /* 0x000fe200078ec0ff */
[----:B------:R-:W-:Y:S01]  /*13d0*/  IMAD.SHL.U32 R9, R67, 0x2, RZ ;  /* 0x0000000243097824 */ /* 0x000fe200078e00ff */
[----:B------:R-:W-:Y:S01]  /*13e0*/  ISETP.GE.AND P6, PT, R31, RZ, PT ;  /* 0x000000ff1f00720c */ /* 0x000fe20003fc6270 */
[----:B------:R-:W-:Y:S01]  /*13f0*/  @!P4 IMAD.IADD R42, R42, 0x1, -R11 ;  /* 0x000000012a2ac824 */ /* 0x000fe200078e0a0b */
[----:B------:R-:W-:Y:S01]  /*1400*/  ISETP.GE.AND P5, PT, R33, RZ, PT ;  /* 0x000000ff2100720c */ /* 0x000fe20003fa6270 */
[----:B------:R-:W0:Y:S01]  /*1410*/  LDC R11, c[0x0][0x3a8] ;  /* 0x0000ea00ff0b7b82 */ /* 0x000e220000000800 */
[----:B------:R-:W-:Y:S01]  /*1420*/  SGXT R12, R25, 0x1 ;  /* 0x00000001190c781a */ /* 0x000fe20000000200 */
[----:B------:R-:W-:Y:S01]  /*1430*/  @!P1 IMAD.MOV R42, RZ, RZ, -R42 ;  /* 0x000000ffff2a9224 */ /* 0x000fe200078e0a2a */
[----:B------:R-:W-:Y:S01]  /*1440*/  ISETP.NE.AND P4, PT, R17, RZ, PT ;  /* 0x000000ff1100720c */ /* 0x000fe20003f85270 */
[----:B------:R-:W-:Y:S01]  /*1450*/  @!P2 IMAD.MOV R36, RZ, RZ, -R36 ;  /* 0x000000ffff24a224 */ /* 0x000fe200078e0a24 */
[----:B------:R-:W-:Y:S01]  /*1460*/  LOP3.LUT R15, R21, 0x88, R12, 0xf8, !PT ;  /* 0x00000088150f7812 */ /* 0x000fe200078ef80c */
[----:B--2---:R-:W-:Y:S01]  /*1470*/  IMAD R63, R10, UR11, RZ ;  /* 0x0000000b0a3f7c24 */ /* 0x004fe2000f8e02ff */
[----:B------:R-:W-:-:S02]  /*1480*/  LOP3.LUT R12, RZ, R17, RZ, 0x33, !PT ;  /* 0x00000011ff0c7212 */ /* 0x000fc400078e33ff */
[----:B------:R-:W-:Y:S01]  /*1490*/  LOP3.LUT R14, R8, 0x60, RZ, 0xc0, !PT ;  /* 0x00000060080e7812 */ /* 0x000fe200078ec0ff */
[----:B------:R-:W-:Y:S01]  /*14a0*/  @!P6 IMAD.MOV R34, RZ, RZ, -R34 ;  /* 0x000000ffff22e224 */ /* 0x000fe200078e0a22 */
[C---:B------:R-:W-:Y:S01]  /*14b0*/  SEL R18, R12.reuse, R18, !P4 ;  /* 0x000000120c127207 */ /* 0x040fe20006000000 */
[----:B------:R-:W-:Y:S01]  /*14c0*/  @!P5 IMAD.MOV R38, RZ, RZ, -R38 ;  /* 0x000000ffff26d224 */ /* 0x000fe200078e0a26 */
[C---:B------:R-:W-:Y:S02]  /*14d0*/  SEL R13, R12.reuse, R13, !P4 ;  /* 0x0000000d0c0d7207 */ /* 0x040fe40006000000 */
[----:B------:R-:W-:Y:S01]  /*14e0*/  SEL R20, R12, R20, !P4 ;  /* 0x000000140c147207 */ /* 0x000fe20006000000 */
[----:B------:R-:W-:Y:S01]  /*14f0*/  IMAD R18, R18, UR6, RZ ;  /* 0x0000000612127c24 */ /* 0x000fe2000f8e02ff */
[C---:B------:R-:W-:Y:S01]  /*1500*/  SEL R42, R12.reuse, R42, !P4 ;  /* 0x0000002a0c2a7207 */ /* 0x040fe20006000000 */
[----:B------:R-:W-:Y:S01]  /*1510*/  IMAD R13, R13, UR6, RZ ;  /* 0x000000060d0d7c24 */ /* 0x000fe2000f8e02ff */
[----:B------:R-:W-:Y:S01]  /*1520*/  SEL R30, R12, R30, !P4 ;  /* 0x0000001e0c1e7207 */ /* 0x000fe20006000000 */
[----:B------:R-:W-:Y:S01]  /*1530*/  IMAD R20, R20, UR6, RZ ;  /* 0x0000000614147c24 */ /* 0x000fe2000f8e02ff */
[----:B------:R-:W-:Y:S01]  /*1540*/  SEL R40, R12, R40, !P4 ;  /* 0x000000280c287207 */ /* 0x000fe20006000000 */
[----:B------:R-:W-:Y:S01]  /*1550*/  IMAD R27, R42, UR6, RZ ;  /* 0x000000062a1b7c24 */ /* 0x000fe2000f8e02ff */
[----:B------:R-:W-:Y:S01]  /*1560*/  SEL R19, R12, R19, !P4 ;  /* 0x000000130c137207 */ /* 0x000fe20006000000 */
[----:B------:R-:W-:Y:S01]  /*1570*/  IMAD R30, R30, UR6, RZ ;  /* 0x000000061e1e7c24 */ /* 0x000fe2000f8e02ff */
        /* <DEDUP_REMOVED lines=10> */
[----:B------:R-:W-:Y:S01]  /*1620*/  IADD3 R23, PT, PT, R23, UR5, R14 ;  /* 0x0000000517177c10 */ /* 0x000fe2000fffe00e */
[----:B------:R-:W-:Y:S01]  /*1630*/  IMAD R24, R24, UR6, RZ ;  /* 0x0000000618187c24 */ /* 0x000fe2000f8e02ff */
[----:B------:R-:W-:Y:S01]  /*1640*/  LOP3.LUT R16, R16, 0x10, R9, 0x78, !PT ;  /* 0x0000001010107812 */ /* 0x000fe200078e7809 */
[----:B------:R-:W-:Y:S01]  /*1650*/  IMAD R32, R32, UR6, RZ ;  /* 0x0000000620207c24 */ /* 0x000fe2000f8e02ff */
[C---:B------:R-:W-:Y:S01]  /*1660*/  SEL R34, R12.reuse, R34, !P4 ;  /* 0x000000220c227207 */ /* 0x040fe20006000000 */
[----:B0-----:R-:W-:Y:S01]  /*1670*/  IMAD.SHL.U32 R78, R11, 0x20, RZ ;  /* 0x000000200b4e7824 */ /* 0x001fe200078e00ff */
[----:B------:R-:W-:Y:S01]  /*1680*/  SEL R36, R12, R36, !P4 ;  /* 0x000000240c247207 */ /* 0x000fe20006000000 */
[----:B------:R-:W-:Y:S01]  /*1690*/  IMAD.IADD R16, R16, 0x1, R23 ;  /* 0x0000000110107824 */ /* 0x000fe200078e0217 */
[----:B------:R-:W-:Y:S01]  /*16a0*/  SEL R38, R12, R38, !P4 ;  /* 0x000000260c267207 */ /* 0x000fe20006000000 */
[----:B------:R-:W-:Y:S01]  /*16b0*/  IMAD R34, R34, UR6, RZ ;  /* 0x0000000622227c24 */ /* 0x000fe2000f8e02ff */
[----:B------:R-:W-:Y:S01]  /*16c0*/  SEL R12, R12, R44, !P4 ;  /* 0x0000002c0c0c7207 */ /* 0x000fe20006000000 */
[----:B------:R-:W-:Y:S01]  /*16d0*/  IMAD R21, R36, UR6, RZ ;  /* 0x0000000624157c24 */ /* 0x000fe2000f8e02ff */
[----:B------:R-:W-:Y:S01]  /*16e0*/  SHF.R.S32.HI R42, RZ, 0x1f, R18 ;  /* 0x0000001fff2a7819 */ /* 0x000fe20000011412 */
[----:B------:R-:W-:Y:S01]  /*16f0*/  IMAD R23, R38, UR6, RZ ;  /* 0x0000000626177c24 */ /* 0x000fe2000f8e02ff */
[----:B---3--:R-:W-:Y:S01]  /*1700*/  IADD3 R17, P2, PT, R18, UR14, RZ ;  /* 0x0000000e12117c10 */ /* 0x008fe2000ff5e0ff */
[----:B------:R-:W-:Y:S01]  /*1710*/  IMAD R12, R12, UR6, RZ ;  /* 0x000000060c0c7c24 */ /* 0x000fe2000f8e02ff */
[----:B------:R-:W-:Y:S01]  /*1720*/  SHF.R.S32.HI R40, RZ, 0x1f, R13 ;  /* 0x0000001fff287819 */ /* 0x000fe2000001140d */
[----:B------:R-:W-:Y:S01]  /*1730*/  USHF.R.S32.HI UR6, URZ, 0x1f, UR4 ;  /* 0x0000001fff067899 */ /* 0x000fe20008011404 */
[----:B------:R-:W-:Y:S01]  /*1740*/  IADD3 R10, P3, PT, R13, UR14, RZ ;  /* 0x0000000e0d0a7c10 */ /* 0x000fe2000ff7e0ff */
[-C--:B------:R-:W-:Y:S01]  /*1750*/  IMAD R80, R2, R11.reuse, RZ ;  /* 0x0000000b02507224 */ /* 0x080fe200078e02ff */
[----:B------:R-:W-:Y:S01]  /*1760*/  SHF.R.S32.HI R44, RZ, 0x1f, R20 ;  /* 0x0000001fff2c7819 */ /* 0x000fe20000011414 */
[----:B------:R-:W-:Y:S01]  /*1770*/  ULEA.HI UR6, UR6, UR4, URZ, 0x5 ;  /* 0x0000000406067291 */ /* 0x000fe2000f8f28ff */
[----:B------:R-:W-:Y:S01]  /*1780*/  IADD3 R18, P1, PT, R20, UR14, RZ ;  /* 0x0000000e14127c10 */ /* 0x000fe2000ff3e0ff */
[----:B------:R-:W-:Y:S01]  /*1790*/  USHF.L.U32 UR4, UR10, 0x5, URZ ;  /* 0x000000050a047899 */ /* 0x000fe200080006ff */
[----:B------:R-:W-:Y:S01]  /*17a0*/  IADD3.X R42, PT, PT, R42, UR15, RZ, P2, !PT ;  /* 0x0000000f2a2a7c10 */ /* 0x000fe200097fe4ff */
[-C--:B------:R-:W-:Y:S01]  /*17b0*/  IMAD R82, R6, R11.reuse, RZ ;  /* 0x0000000b06527224 */ /* 0x080fe200078e02ff */
[----:B------:R-:W-:Y:S01]  /*17c0*/  IADD3.X R40, PT, PT, R40, UR15, RZ, P3, !PT ;  /* 0x0000000f28287c10 */ /* 0x000fe20009ffe4ff */
[----:B------:R-:W-:Y:S01]  /*17d0*/  IMAD R13, R5, R11, RZ ;  /* 0x0000000b050d7224 */ /* 0x000fe200078e02ff */
[----:B------:R-:W-:Y:S01]  /*17e0*/  SHF.R.S32.HI R60, RZ, 0x1f, R30 ;  /* 0x0000001fff3c7819 */ /* 0x000fe2000001141e */
[----:B------:R-:W-:Y:S01]  /*17f0*/  USHF.R.S32.HI UR6, URZ, 0x5, UR6 ;  /* 0x00000005ff067899 */ /* 0x000fe20008011406 */
[----:B------:R-:W-:-:S02]  /*1800*/  IADD3 R41, P2, PT, R30, UR14, RZ ;  /* 0x0000000e1e297c10 */ /* 0x000fc4000ff5e0ff */
[----:B------:R-:W-:Y:S02]  /*1810*/  CS2R R30, SRZ ;  /* 0x00000000001e7805 */ /* 0x000fe4000001ff00 */
[----:B------:R-:W-:Y:S01]  /*1820*/  SHF.R.S32.HI R46, RZ, 0x1f, R19 ;  /* 0x0000001fff2e7819 */ /* 0x000fe20000011413 */
[----:B------:R-:W-:Y:S01]  /*1830*/  USHF.R.S32.HI UR10, URZ, 0x1f, UR4 ;  /* 0x0000001fff0a7899 */ /* 0x000fe20008011404 */
[----:B------:R-:W-:Y:S02]  /*1840*/  SHF.R.S32.HI R52, RZ, 0x1f, R26 ;  /* 0x0000001fff347819 */ /* 0x000fe4000001141a */
[----:B------:R-:W-:Y:S02]  /*1850*/  IADD3 R38, P5, PT, R26, UR14, RZ ;  /* 0x0000000e1a267c10 */ /* 0x000fe4000ffbe0ff */
[----:B------:R-:W-:Y:S02]  /*1860*/  SHF.R.S32.HI R58, RZ, 0x1f, R28 ;  /* 0x0000001fff3a7819 */ /* 0x000fe4000001141c */
[----:B------:R-:W-:-:S02]  /*1870*/  IADD3 R39, P3, PT, R28, UR14, RZ ;  /* 0x0000000e1c277c10 */ /* 0x000fc4000ff7e0ff */
[----:B------:R-:W-:Y:S02]  /*1880*/  CS2R R28, SRZ ;  /* 0x00000000001c7805 */ /* 0x000fe4000001ff00 */
[----:B------:R-:W-:Y:S02]  /*1890*/  IADD3 R19, P0, PT, R19, UR14, RZ ;  /* 0x0000000e13137c10 */ /* 0x000fe4000ff1e0ff */
[----:B------:R-:W-:Y:S02]  /*18a0*/  SHF.R.S32.HI R48, RZ, 0x1f, R22 ;  /* 0x0000001fff307819 */ /* 0x000fe40000011416 */
[----:B------:R-:W-:Y:S02]  /*18b0*/  IADD3 R36, P4, PT, R22, UR14, RZ ;  /* 0x0000000e16247c10 */ /* 0x000fe4000ff9e0ff */
[----:B------:R-:W-:Y:S02]  /*18c0*/  SHF.R.S32.HI R50, RZ, 0x1f, R24 ;  /* 0x0000001fff327819 */ /* 0x000fe40000011418 */
[----:B------:R-:W-:-:S02]  /*18d0*/  IADD3 R37, P6, PT, R24, UR14, RZ ;  /* 0x0000000e18257c10 */ /* 0x000fc4000ffde0ff */
[----:B------:R-:W-:Y:S02]  /*18e0*/  IADD3.X R44, PT, PT, R44, UR15, RZ, P1, !PT ;  /* 0x0000000f2c2c7c10 */ /* 0x000fe40008ffe4ff */
[----:B------:R-:W-:Y:S02]  /*18f0*/  SHF.R.S32.HI R62, RZ, 0x1f, R32 ;  /* 0x0000001fff3e7819 */ /* 0x000fe40000011420 */
[----:B------:R-:W-:Y:S02]  /*1900*/  IADD3 R43, P1, PT, R32, UR14, RZ ;  /* 0x0000000e202b7c10 */ /* 0x000fe4000ff3e0ff */
[----:B------:R-:W-:Y:S02]  /*1910*/  IADD3.X R60, PT, PT, R60, UR15, RZ, P2, !PT ;  /* 0x0000000f3c3c7c10 */ /* 0x000fe400097fe4ff */
[----:B------:R-:W-:Y:S02]  /*1920*/  IADD3.X R52, PT, PT, R52, UR15, RZ, P5, !PT ;  /* 0x0000000f34347c10 */ /* 0x000fe4000affe4ff */
[----:B------:R-:W-:-:S02]  /*1930*/  IADD3.X R58, PT, PT, R58, UR15, RZ, P3, !PT ;  /* 0x0000000f3a3a7c10 */ /* 0x000fc40009ffe4ff */
[----:B------:R-:W-:Y:S02]  /*1940*/  IADD3 R59, P2, PT, R12, UR14, RZ ;  /* 0x0000000e0c3b7c10 */ /* 0x000fe4000ff5e0ff */
[----:B------:R-:W-:Y:S02]  /*1950*/  IADD3.X R46, PT, PT, R46, UR15, RZ, P0, !PT ;  /* 0x0000000f2e2e7c10 */ /* 0x000fe400087fe4ff */
[----:B------:R-:W-:Y:S02]  /*1960*/  IADD3.X R48, PT, PT, R48, UR15, RZ, P4, !PT ;  /* 0x0000000f30307c10 */ /* 0x000fe4000a7fe4ff */
[----:B------:R-:W-:Y:S02]  /*1970*/  IADD3.X R50, PT, PT, R50, UR15, RZ, P6, !PT ;  /* 0x0000000f32327c10 */ /* 0x000fe4000b7fe4ff */
[----:B------:R-:W-:Y:S02]  /*1980*/  IADD3 R51, P5, PT, R25, UR14, RZ ;  /* 0x0000000e19337c10 */ /* 0x000fe4000ffbe0ff */
[----:B------:R-:W-:-:S02]  /*1990*/  IADD3 R53, P3, PT, R27, UR14, RZ ;  /* 0x0000000e1b357c10 */ /* 0x000fc4000ff7e0ff */
[----:B------:R-:W-:Y:S02]  /*19a0*/  SHF.R.S32.HI R12, RZ, 0x1f, R12 ;  /* 0x0000001fff0c7819 */ /* 0x000fe4000001140c */
[----:B------:R-:W-:Y:S02]  /*19b0*/  IADD3 R45, P0, PT, R34, UR14, RZ ;  /* 0x0000000e222d7c10 */ /* 0x000fe4000ff1e0ff */
[----:B------:R-:W-:Y:S02]  /*19c0*/  IADD3 R47, P4, PT, R21, UR14, RZ ;  /* 0x0000000e152f7c10 */ /* 0x000fe4000ff9e0ff */
[----:B------:R-:W-:Y:S02]  /*19d0*/  IADD3 R49, P6, PT, R23, UR14, RZ ;  /* 0x0000000e17317c10 */ /* 0x000fe4000ffde0ff */
[----:B------:R-:W-:Y:S02]  /*19e0*/  IADD3.X R62, PT, PT, R62, UR15, RZ, P1, !PT ;  /* 0x0000000f3e3e7c10 */ /* 0x000fe40008ffe4ff */
[----:B------:R-:W-:-:S02]  /*19f0*/  SHF.R.S32.HI R25, RZ, 0x1f, R25 ;  /* 0x0000001fff197819 */ /* 0x000fc40000011419 */
[----:B------:R-:W-:Y:S02]  /*1a00*/  SHF.R.S32.HI R27, RZ, 0x1f, R27 ;  /* 0x0000001fff1b7819 */ /* 0x000fe4000001141b */
[----:B------:R-:W-:Y:S02]  /*1a10*/  IADD3 R61, P1, PT, R63, UR12, RZ ;  /* 0x0000000c3f3d7c10 */ /* 0x000fe4000ff3e0ff */
[----:B------:R-:W-:Y:S02]  /*1a20*/  SHF.R.S32.HI R34, RZ, 0x1f, R34 ;  /* 0x0000001fff227819 */ /* 0x000fe40000011422 */
[----:B------:R-:W-:Y:S02]  /*1a30*/  SHF.R.S32.HI R21, RZ, 0x1f, R21 ;  /* 0x0000001fff157819 */ /* 0x000fe40000011415 */
[----:B------:R-:W-:Y:S02]  /*1a40*/  SHF.R.S32.HI R23, RZ, 0x1f, R23 ;  /* 0x0000001fff177819 */ /* 0x000fe40000011417 */
[----:B------:R-:W-:-:S02]  /*1a50*/  LOP3.LUT R67, R67, 0x7f, RZ, 0xc0, !PT ;  /* 0x0000007f43437812 */ /* 0x000fc400078ec0ff */
[----:B------:R-:W-:Y:S01]  /*1a60*/  IADD3.X R74, PT, PT, R12, UR15, RZ, P2, !PT ;  /* 0x0000000f0c4a7c10 */ /* 0x000fe200097fe4ff */
[----:B------:R-:W-:Y:S01]  /*1a70*/  IMAD R12, R4, R11, RZ ;  /* 0x0000000b040c7224 */ /* 0x000fe200078e02ff */
[----:B------:R-:W-:Y:S02]  /*1a80*/  IADD3.X R70, PT, PT, R25, UR15, RZ, P5, !PT ;  /* 0x0000000f19467c10 */ /* 0x000fe4000affe4ff */
[----:B------:R-:W-:Y:S02]  /*1a90*/  CS2R R24, SRZ ;  /* 0x0000000000187805 */ /* 0x000fe4000001ff00 */
[----:B------:R-:W-:Y:S02]  /*1aa0*/  IADD3.X R72, PT, PT, R27, UR15, RZ, P3, !PT ;  /* 0x0000000f1b487c10 */ /* 0x000fe40009ffe4ff */
[----:B------:R-:W-:Y:S02]  /*1ab0*/  CS2R R26, SRZ ;  /* 0x00000000001a7805 */ /* 0x000fe4000001ff00 */
[----:B------:R-:W-:-:S02]  /*1ac0*/  IADD3.X R64, PT, PT, R34, UR15, RZ, P0, !PT ;  /* 0x0000000f22407c10 */ /* 0x000fc400087fe4ff */
[----:B------:R-:W-:Y:S02]  /*1ad0*/  IADD3.X R66, PT, PT, R21, UR15, RZ, P4, !PT ;  /* 0x0000000f15427c10 */ /* 0x000fe4000a7fe4ff */
[----:B------:R-:W-:Y:S02]  /*1ae0*/  IADD3.X R68, PT, PT, R23, UR15, RZ, P6, !PT ;  /* 0x0000000f17447c10 */ /* 0x000fe4000b7fe4ff */
[----:B------:R-:W-:Y:S02]  /*1af0*/  LEA.HI.X.SX32 R63, R63, UR13, 0x1, P1 ;  /* 0x0000000d3f3f7c11 */ /* 0x000fe400088f0eff */
[C---:B------:R-:W-:Y:S02]  /*1b00*/  LOP3.LUT R69, R67.reuse, 0x8, RZ, 0x3c, !PT ;  /* 0x0000000843457812 */ /* 0x040fe400078e3cff */
[----:B------:R-:W-:Y:S02]  /*1b10*/  LOP3.LUT R71, R67, 0x10, RZ, 0x3c, !PT ;  /* 0x0000001043477812 */ /* 0x000fe400078e3cff */
[----:B------:R-:W-:-:S02]  /*1b20*/  SHF.R.S32.HI R11, RZ, 0x1f, R76 ;  /* 0x0000001fff0b7819 */ /* 0x000fc4000001144c */
[----:B------:R-:W-:-:S07]  /*1b30*/  LOP3.LUT R65, R15, 0x8, RZ, 0x3c, !PT ;  /* 0x000000080f417812 */ /* 0x000fce00078e3cff */
.L_x_2:
[----:B------:R-:W-:Y:S02]  /*1b40*/  ISETP.GE.AND P0, PT, R2, UR7, PT ;  /* 0x0000000702007c0c */ /* 0x000fe4000bf06270 */
[C---:B------:R-:W-:Y:S02]  /*1b50*/  IADD3 R22, P1, PT, R80.reuse, R61, RZ ;  /* 0x0000003d50167210 */ /* 0x040fe40007f3e0ff */
[----:B------:R-:W-:Y:S02]  /*1b60*/  PRMT R84, RZ, 0x7610, R84 ;  /* 0x00007610ff547816 */ /* 0x000fe40000000054 */
[----:B------:R-:W-:Y:S02]  /*1b70*/  LEA.HI.X.SX32 R23, R80, R63, 0x1, P1 ;  /* 0x0000003f50177211 */ /* 0x000fe400008f0eff */
[----:B------:R-:W-:Y:S02]  /*1b80*/  ISETP.GE.AND P4, PT, R5, UR7, PT ;  /* 0x0000000705007c0c */ /* 0x000fe4000bf86270 */
[----:B------:R-:W-:-:S02]  /*1b90*/  ISETP.GE.AND P3, PT, R4, UR7, PT ;  /* 0x0000000704007c0c */ /* 0x000fc4000bf66270 */
[----:B------:R-:W-:Y:S01]  /*1ba0*/  ISETP.GE.AND P5, PT, R6, UR7, PT ;  /* 0x0000000706007c0c */ /* 0x000fe2000bfa6270 */
[----:B------:R0:W2:Y:S01]  /*1bb0*/  @!P0 LDG.E.U8 R84, desc[UR8][R22.64] ;  /* 0x0000000816548981 */ /* 0x0000a2000c1e1100 */
[-C--:B------:R-:W-:Y:S02]  /*1bc0*/  IADD3 R32, P1, PT, R13, R61.reuse, RZ ;  /* 0x0000003d0d207210 */ /* 0x080fe40007f3e0ff */
[-C--:B------:R-:W-:Y:S02]  /*1bd0*/  IADD3 R34, P2, PT, R12, R61.reuse, RZ ;  /* 0x0000003d0c227210 */ /* 0x080fe40007f5e0ff */
[----:B------:R-:W-:Y:S02]  /*1be0*/  IADD3 R20, P0, PT, R82, R61, RZ ;  /* 0x0000003d52147210 */ /* 0x000fe40007f1e0ff */
[----:B------:R-:W-:Y:S02]  /*1bf0*/  PRMT R88, RZ, 0x7610, R88 ;  /* 0x00007610ff587816 */ /* 0x000fe40000000058 */
[----:B------:R-:W-:-:S02]  /*1c00*/  PRMT R86, RZ, 0x7610, R86 ;  /* 0x00007610ff567816 */ /* 0x000fc40000000056 */
[-C--:B------:R-:W-:Y:S02]  /*1c10*/  LEA.HI.X.SX32 R33, R13, R63.reuse, 0x1, P1 ;  /* 0x0000003f0d217211 */ /* 0x080fe400008f0eff */
[----:B------:R-:W-:Y:S02]  /*1c20*/  PRMT R90, RZ, 0x7610, R90 ;  /* 0x00007610ff5a7816 */ /* 0x000fe4000000005a */
[-C--:B------:R-:W-:Y:S01]  /*1c30*/  LEA.HI.X.SX32 R35, R12, R63.reuse, 0x1, P2 ;  /* 0x0000003f0c237211 */ /* 0x080fe200010f0eff */
[----:B------:R-:W3:Y:S01]  /*1c40*/  @!P4 LDG.E.U8 R88, desc[UR8][R32.64] ;  /* 0x000000082058c981 */ /* 0x000ee2000c1e1100 */
[----:B------:R-:W-:-:S03]  /*1c50*/  LEA.HI.X.SX32 R21, R82, R63, 0x1, P0 ;  /* 0x0000003f52157211 */ /* 0x000fc600000f0eff */
[----:B------:R-:W4:Y:S04]  /*1c60*/  @!P3 LDG.E.U8 R86, desc[UR8][R34.64] ;  /* 0x000000082256b981 */ /* 0x000f28000c1e1100 */
[----:B------:R1:W5:Y:S01]  /*1c70*/  @!P5 LDG.E.U8 R90, desc[UR8][R20.64] ;  /* 0x00000008145ad981 */ /* 0x000362000c1e1100 */
[----:B------:R-:W-:Y:S01]  /*1c80*/  BAR.SYNC.DEFER_BLOCKING 0x0 ;  /* 0x0000000000007b1d */ /* 0x000fe20000010000 */
[C---:B0-----:R-:W-:Y:S02]  /*1c90*/  IADD3 R22, P1, PT, R76.reuse, R17, RZ ;  /* 0x000000114c167210 */ /* 0x041fe40007f3e0ff */
[----:B------:R-:W-:Y:S02]  /*1ca0*/  ISETP.GE.AND P0, PT, R3, UR7, PT ;  /* 0x0000000703007c0c */ /* 0x000fe4000bf06270 */
[C---:B------:R-:W-:Y:S01]  /*1cb0*/  IADD3 R56, P2, PT, R76.reuse, R19, RZ ;  /* 0x000000134c387210 */ /* 0x040fe20007f5e0ff */
[----:B------:R-:W-:Y:S01]  /*1cc0*/  IMAD.X R23, R11, 0x1, R42, P1 ;  /* 0x000000010b177824 */ /* 0x000fe200008e062a */
[----:B------:R-:W-:-:S02]  /*1cd0*/  IADD3 R54, P1, PT, R76, R18, RZ ;  /* 0x000000124c367210 */ /* 0x000fc40007f3e0ff */
[----:B------:R-:W-:Y:S01]  /*1ce0*/  PRMT R87, RZ, 0x7610, R87 ;  /* 0x00007610ff577816 */ /* 0x000fe20000000057 */
[C---:B------:R-:W-:Y:S01]  /*1cf0*/  IMAD.X R57, R11.reuse, 0x1, R46, P2 ;  /* 0x000000010b397824 */ /* 0x040fe200010e062e */
[----:B------:R-:W-:Y:S01]  /*1d00*/  PRMT R83, RZ, 0x7610, R83 ;  /* 0x00007610ff537816 */ /* 0x000fe20000000053 */
[C---:B------:R-:W-:Y:S01]  /*1d10*/  IMAD.X R55, R11.reuse, 0x1, R44, P1 ;  /* 0x000000010b377824 */ /* 0x040fe200008e062c */
[----:B-1----:R-:W-:Y:S02]  /*1d20*/  PRMT R20, RZ, 0x7610, R20 ;  /* 0x00007610ff147816 */ /* 0x002fe40000000014 */
[C---:B------:R-:W-:Y:S02]  /*1d30*/  IADD3 R32, P1, PT, R76.reuse, R38, RZ ;  /* 0x000000264c207210 */ /* 0x040fe40007f3e0ff */
[----:B------:R-:W-:Y:S02]  /*1d40*/  IADD3 R34, P2, PT, R76, R39, RZ ;  /* 0x000000274c227210 */ /* 0x000fe40007f5e0ff */
[----:B------:R-:W-:Y:S01]  /*1d50*/  PRMT R92, RZ, 0x7610, R92 ;  /* 0x00007610ff5c7816 */ /* 0x000fe2000000005c */
[C---:B------:R-:W-:Y:S01]  /*1d60*/  IMAD.X R33, R11.reuse, 0x1, R52, P1 ;  /* 0x000000010b217824 */ /* 0x040fe200008e0634 */
[----:B------:R-:W-:Y:S01]  /*1d70*/  PRMT R81, RZ, 0x7610, R81 ;  /* 0x00007610ff517816 */ /* 0x000fe20000000051 */
[----:B------:R-:W-:Y:S01]  /*1d80*/  IMAD.X R35, R11, 0x1, R58, P2 ;  /* 0x000000010b237824 */ /* 0x000fe200010e063a */
[----:B------:R-:W-:-:S02]  /*1d90*/  PRMT R21, RZ, 0x7610, R21 ;  /* 0x00007610ff157816 */ /* 0x000fc40000000015 */
[----:B------:R-:W-:Y:S02]  /*1da0*/  PRMT R94, RZ, 0x7610, R94 ;  /* 0x00007610ff5e7816 */ /* 0x000fe4000000005e */
[----:B------:R-:W-:Y:S02]  /*1db0*/  PRMT R96, RZ, 0x7610, R96 ;  /* 0x00007610ff607816 */ /* 0x000fe40000000060 */
[----:B------:R-:W-:Y:S02]  /*1dc0*/  PRMT R100, RZ, 0x7610, R100 ;  /* 0x00007610ff647816 */ /* 0x000fe40000000064 */
[----:B------:R-:W-:Y:S02]  /*1dd0*/  PRMT R98, RZ, 0x7610, R98 ;  /* 0x00007610ff627816 */ /* 0x000fe40000000062 */
[----:B------:R-:W-:Y:S01]  /*1de0*/  PRMT R93, RZ, 0x7610, R93 ;  /* 0x00007610ff5d7816 */ /* 0x000fe2000000005d */
[----:B--2---:R0:W-:Y:S04]  /*1df0*/  STS.U8 [R67+UR5], R84 ;  /* 0x0000005443007988 */ /* 0x0041e80008000005 */
[----:B---3--:R-:W-:Y:S04]  /*1e00*/  STS.U8 [R67+UR5+0x100], R88 ;  /* 0x0001005843007988 */ /* 0x008fe80008000005 */
[----:B----4-:R-:W-:Y:S04]  /*1e10*/  STS.U8 [R69+UR5+0x80], R86 ;  /* 0x0000805645007988 */ /* 0x010fe80008000005 */
[----:B-----5:R1:W-:Y:S01]  /*1e20*/  STS.U8 [R69+UR5+0x180], R90 ;  /* 0x0001805a45007988 */ /* 0x0203e20008000005 */
[----:B------:R-:W-:Y:S01]  /*1e30*/  BAR.SYNC.DEFER_BLOCKING 0x0 ;  /* 0x0000000000007b1d */ /* 0x000fe20000010000 */
[----:B0-----:R-:W-:-:S05]  /*1e40*/  IADD3 R84, P3, PT, R76, R37, RZ ;  /* 0x000000254c547210 */ /* 0x001fca0007f7e0ff */
[----:B------:R-:W-:Y:S01]  /*1e50*/  IMAD.X R85, R11, 0x1, R50, P3 ;  /* 0x000000010b557824 */ /* 0x000fe200018e0632 */
[----:B-1----:R-:W-:-:S05]  /*1e60*/  IADD3 R90, P3, PT, R76, R43, RZ ;  /* 0x0000002b4c5a7210 */ /* 0x002fca0007f7e0ff */
[----:B------:R-:W-:Y:S01]  /*1e70*/  IMAD.X R91, R11, 0x1, R62, P3 ;  /* 0x000000010b5b7824 */ /* 0x000fe200018e063e */
[----:B------:R-:W-:Y:S01]  /*1e80*/  IADD3 R88, P3, PT, R76, R49, RZ ;  /* 0x000000314c587210 */ /* 0x000fe20007f7e0ff */
[----:B------:R0:W2:Y:S04]  /*1e90*/  @!P0 LDG.E.U8 R87, desc[UR8][R22.64] ;  /* 0x0000000816578981 */ /* 0x0000a8000c1e1100 */
[----:B------:R1:W3:Y:S04]  /*1ea0*/  @!P0 LDG.E.U8 R83, desc[UR8][R54.64] ;  /* 0x0000000836538981 */ /* 0x0002e8000c1e1100 */
[----:B------:R4:W5:Y:S01]  /*1eb0*/  @!P0 LDG.E.U8 R20, desc[UR8][R56.64] ;  /* 0x0000000838148981 */ /* 0x000962000c1e1100 */
[----:B0-----:R-:W-:-:S03]  /*1ec0*/  PRMT R22, RZ, 0x7610, R22 ;  /* 0x00007610ff167816 */ /* 0x001fc60000000016 */
[----:B------:R0:W3:Y:S01]  /*1ed0*/  @!P0 LDG.E.U8 R92, desc[UR8][R84.64] ;  /* 0x00000008545c8981 */ /* 0x0000e2000c1e1100 */
[C---:B-1----:R-:W-:Y:S01]  /*1ee0*/  IADD3 R54, P1, PT, R76.reuse, R45, RZ ;  /* 0x0000002d4c367210 */ /* 0x042fe20007f3e0ff */
[C---:B------:R-:W-:Y:S02]  /*1ef0*/  IMAD.X R89, R11.reuse, 0x1, R68, P3 ;  /* 0x000000010b597824 */ /* 0x040fe400018e0644 */
[----:B------:R1:W3:Y:S01]  /*1f00*/  @!P0 LDG.E.U8 R81, desc[UR8][R32.64] ;  /* 0x0000000820518981 */ /* 0x0002e2000c1e1100 */
[C---:B----4-:R-:W-:Y:S01]  /*1f10*/  IADD3 R56, P2, PT, R76.reuse, R47, RZ ;  /* 0x0000002f4c387210 */ /* 0x050fe20007f5e0ff */
[C---:B------:R-:W-:Y:S02]  /*1f20*/  IMAD.X R55, R11.reuse, 0x1, R64, P1 ;  /* 0x000000010b377824 */ /* 0x040fe400008e0640 */
[----:B------:R4:W3:Y:S01]  /*1f30*/  @!P0 LDG.E.U8 R22, desc[UR8][R34.64] ;  /* 0x0000000822168981 */ /* 0x0008e2000c1e1100 */
[----:B------:R-:W-:Y:S02]  /*1f40*/  PRMT R23, RZ, 0x7610, R23 ;  /* 0x00007610ff177816 */ /* 0x000fe40000000017 */
[----:B0-----:R-:W-:Y:S01]  /*1f50*/  PRMT R85, RZ, 0x7610, R85 ;  /* 0x00007610ff557816 */ /* 0x001fe20000000055 */
[----:B------:R-:W-:Y:S01]  /*1f60*/  IMAD.X R57, R11, 0x1, R66, P2 ;  /* 0x000000010b397824 */ /* 0x000fe200010e0642 */
[C---:B------:R-:W-:Y:S01]  /*1f70*/  IADD3 R104, P3, PT, R76.reuse, R59, RZ ;  /* 0x0000003b4c687210 */ /* 0x040fe20007f7e0ff */
[----:B------:R-:W3:Y:S01]  /*1f80*/  @!P0 LDG.E.U8 R21, desc[UR8][R90.64] ;  /* 0x000000085a158981 */ /* 0x000ee2000c1e1100 */
[----:B-1----:R-:W-:-:S02]  /*1f90*/  IADD3 R32, P1, PT, R76, R51, RZ ;  /* 0x000000334c207210 */ /* 0x002fc40007f3e0ff */
[C---:B----4-:R-:W-:Y:S01]  /*1fa0*/  IADD3 R34, P2, PT, R76.reuse, R53, RZ ;  /* 0x000000354c227210 */ /* 0x050fe20007f5e0ff */
[----:B------:R0:W4:Y:S02]  /*1fb0*/  @!P0 LDG.E.U8 R85, desc[UR8][R54.64] ;  /* 0x0000000836558981 */ /* 0x000124000c1e1100 */
[C---:B------:R-:W-:Y:S02]  /*1fc0*/  IMAD.X R33, R11.reuse, 0x1, R70, P1 ;  /* 0x000000010b217824 */ /* 0x040fe400008e0646 */
[C---:B------:R-:W-:Y:S01]  /*1fd0*/  IMAD.X R105, R11.reuse, 0x1, R74, P3 ;  /* 0x000000010b697824 */ /* 0x040fe200018e064a */
[----:B------:R1:W4:Y:S01]  /*1fe0*/  @!P0 LDG.E.U8 R23, desc[UR8][R56.64] ;  /* 0x0000000838178981 */ /* 0x000322000c1e1100 */
[----:B------:R-:W-:Y:S01]  /*1ff0*/  IMAD.X R35, R11, 0x1, R72, P2 ;  /* 0x000000010b237824 */ /* 0x000fe200010e0648 */
[C---:B------:R-:W-:Y:S02]  /*2000*/  IADD3 R102, P2, PT, R76.reuse, R36, RZ ;  /* 0x000000244c667210 */ /* 0x040fe40007f5e0ff */
[----:B------:R1:W4:Y:S01]  /*2010*/  @!P0 LDG.E.U8 R94, desc[UR8][R88.64] ;  /* 0x00000008585e8981 */ /* 0x000322000c1e1100 */
[----:B0-----:R-:W-:-:S02]  /*2020*/  IADD3 R54, P3, PT, R76, R41, RZ ;  /* 0x000000294c367210 */ /* 0x001fc40007f7e0ff */
[----:B------:R-:W-:Y:S01]  /*2030*/  PRMT R91, RZ, 0x7610, R91 ;  /* 0x00007610ff5b7816 */ /* 0x000fe2000000005b */
[----:B------:R0:W4:Y:S01]  /*2040*/  @!P0 LDG.E.U8 R96, desc[UR8][R32.64] ;  /* 0x0000000820608981 */ /* 0x000122000c1e1100 */
[----:B-1----:R-:W-:Y:S01]  /*2050*/  IADD3 R56, P1, PT, R76, R10, RZ ;  /* 0x0000000a4c387210 */ /* 0x002fe20007f3e0ff */
[C---:B------:R-:W-:Y:S02]  /*2060*/  IMAD.X R55, R11.reuse, 0x1, R60, P3 ;  /* 0x000000010b377824 */ /* 0x040fe400018e063c */
[C---:B------:R-:W-:Y:S01]  /*2070*/  IMAD.X R103, R11.reuse, 0x1, R48, P2 ;  /* 0x000000010b677824 */ /* 0x040fe200010e0630 */
[----:B------:R-:W-:Y:S01]  /*2080*/  PRMT R89, RZ, 0x7610, R89 ;  /* 0x00007610ff597816 */ /* 0x000fe20000000059 */
[----:B------:R-:W-:Y:S01]  /*2090*/  IMAD.X R57, R11, 0x1, R40, P1 ;  /* 0x000000010b397824 */ /* 0x000fe200008e0628 */
[----:B------:R-:W4:Y:S04]  /*20a0*/  @!P0 LDG.E.U8 R100, desc[UR8][R104.64] ;  /* 0x0000000868648981 */ /* 0x000f28000c1e1100 */
[----:B------:R1:W4:Y:S04]  /*20b0*/  @!P0 LDG.E.U8 R98, desc[UR8][R34.64] ;  /* 0x0000000822628981 */ /* 0x000328000c1e1100 */
[----:B------:R0:W4:Y:S04]  /*20c0*/  @!P0 LDG.E.U8 R91, desc[UR8][R54.64] ;  /* 0x00000008365b8981 */ /* 0x000128000c1e1100 */
[----:B------:R-:W4:Y:S04]  /*20d0*/  @!P0 LDG.E.U8 R89, desc[UR8][R102.64] ;  /* 0x0000000866598981 */ /* 0x000f28000c1e1100 */
[----:B------:R1:W4:Y:S04]  /*20e0*/  @!P0 LDG.E.U8 R93, desc[UR8][R56.64] ;  /* 0x00000008385d8981 */ /* 0x000328000c1e1100 */
[----:B0-----:R-:W-:Y:S04]  /*20f0*/  LDS.U8 R32, [R15+UR5] ;  /* 0x000000050f207984 */ /* 0x001fe80008000000 */
[----:B------:R-:W0:Y:S04]  /*2100*/  LDS.U8 R33, [R15+UR5+0x10] ;  /* 0x000010050f217984 */ /* 0x000e280008000000 */
[----:B------:R-:W-:Y:S04]  /*2110*/  LDS.U8 R86, [R15+UR5+0x20] ;  /* 0x000020050f567984 */ /* 0x000fe80008000000 */
[----:B------:R-:W-:Y:S04]  /*2120*/  LDS.U8 R75, [R15+UR5+0x30] ;  /* 0x000030050f4b7984 */ /* 0x000fe80008000000 */
[----:B-1----:R-:W-:Y:S04]  /*2130*/  LDS.U8 R34, [R15+UR5+0x100] ;  /* 0x000100050f227984 */ /* 0x002fe80008000000 */
[----:B------:R-:W1:Y:S04]  /*2140*/  LDS.U8 R35, [R15+UR5+0x110] ;  /* 0x000110050f237984 */ /* 0x000e680008000000 */
[----:B------:R-:W-:Y:S04]  /*2150*/  LDS.U8 R84, [R15+UR5+0x120] ;  /* 0x000120050f547984 */ /* 0x000fe80008000000 */
[----:B------:R-:W-:Y:S04]  /*2160*/  LDS.U8 R73, [R15+UR5+0x130] ;  /* 0x000130050f497984 */ /* 0x000fe80008000000 */
[----:B------:R-:W-:Y:S04]  /*2170*/  LDS.U8 R54, [R65+UR5] ;  /* 0x0000000541367984 */ /* 0x000fe80008000000 */
[----:B------:R-:W1:Y:S04]  /*2180*/  LDS.U8 R55, [R65+UR5+0x10] ;  /* 0x0000100541377984 */ /* 0x000e680008000000 */
[----:B------:R-:W-:Y:S04]  /*2190*/  LDS.U8 R77, [R65+UR5+0x20] ;  /* 0x00002005414d7984 */ /* 0x000fe80008000000 */
[----:B------:R-:W-:Y:S04]  /*21a0*/  LDS.U8 R88, [R65+UR5+0x30] ;  /* 0x0000300541587984 */ /* 0x000fe80008000000 */
[----:B------:R-:W-:Y:S04]  /*21b0*/  LDS.U8 R56, [R65+UR5+0x100] ;  /* 0x0001000541387984 */ /* 0x000fe80008000000 */
[----:B------:R-:W1:Y:S04]  /*21c0*/  LDS.U8 R57, [R65+UR5+0x110] ;  /* 0x0001100541397984 */ /* 0x000e680008000000 */
[----:B------:R-:W-:Y:S04]  /*21d0*/  LDS.U8 R79, [R65+UR5+0x120] ;  /* 0x00012005414f7984 */ /* 0x000fe80008000000 */
[----:B------:R-:W1:Y:S01]  /*21e0*/  LDS.U8 R90, [R65+UR5+0x130] ;  /* 0x00013005415a7984 */ /* 0x000e620008000000 */
[----:B------:R-:W-:Y:S01]  /*21f0*/  BAR.SYNC.DEFER_BLOCKING 0x0 ;  /* 0x0000000000007b1d */ /* 0x000fe20000010000 */
[----:B0-----:R-:W-:-:S02]  /*2200*/  IMAD R32, R33, 0x100, R32 ;  /* 0x0000010021207824 */ /* 0x001fc400078e0220 */
[----:B-1----:R-:W-:-:S03]  /*2210*/  IMAD R34, R35, 0x100, R34 ;  /* 0x0000010023227824 */ /* 0x002fc600078e0222 */
[----:B------:R-:W-:Y:S01]  /*2220*/  F2FP.F16.E4M3.UNPACK_B R32, R32 ;  /* 0x00000020ff20723e */ /* 0x000fe200020006ff */
[----:B------:R-:W-:Y:S01]  /*2230*/  IMAD R33, R55, 0x100, R54 ;  /* 0x0000010037217824 */ /* 0x000fe200078e0236 */
[----:B------:R-:W-:-:S04]  /*2240*/  F2FP.F16.E4M3.UNPACK_B R34, R34 ;  /* 0x00000022ff22723e */ /* 0x000fc800020006ff */
[----:B------:R-:W-:Y:S01]  /*2250*/  F2FP.F16.E4M3.UNPACK_B R33, R33 ;  /* 0x00000021ff21723e */ /* 0x000fe200020006ff */
[----:B------:R-:W-:-:S05]  /*2260*/  IMAD R35, R57, 0x100, R56 ;  /* 0x0000010039237824 */ /* 0x000fca00078e0238 */
[----:B------:R-:W-:Y:S01]  /*2270*/  F2FP.F16.E4M3.UNPACK_B R35, R35 ;  /* 0x00000023ff23723e */ /* 0x000fe200020006ff */
[----:B------:R-:W-:Y:S02]  /*2280*/  IMAD R75, R75, 0x100, R86 ;  /* 0x000001004b4b7824 */ /* 0x000fe400078e0256 */
[----:B------:R-:W-:Y:S02]  /*2290*/  IMAD R73, R73, 0x100, R84 ;  /* 0x0000010049497824 */ /* 0x000fe400078e0254 */
[----:B------:R-:W-:Y:S02]  /*22a0*/  IMAD R77, R88, 0x100, R77 ;  /* 0x00000100584d7824 */ /* 0x000fe400078e024d */
[----:B------:R-:W-:Y:S01]  /*22b0*/  IMAD R79, R90, 0x100, R79 ;  /* 0x000001005a4f7824 */ /* 0x000fe200078e024f */
[----:B------:R-:W-:Y:S01]  /*22c0*/  UIADD3 UR6, UPT, UPT, UR6, -0x1, URZ ;  /* 0xffffffff06067890 */ /* 0x000fe2000fffe0ff */
[----:B------:R-:W-:Y:S02]  /*22d0*/  IADD3 R10, P2, PT, R10, UR4, RZ ;  /* 0x000000040a0a7c10 */ /* 0x000fe4000ff5e0ff */
[----:B------:R-:W-:-:S02]  /*22e0*/  IADD3 R17, P3, PT, R17, UR4, RZ ;  /* 0x0000000411117c10 */ /* 0x000fc4000ff7e0ff */
[----:B------:R-:W-:Y:S01]  /*22f0*/  IADD3 R18, P4, PT, R18, UR4, RZ ;  /* 0x0000000412127c10 */ /* 0x000fe2000ff9e0ff */
[----:B------:R-:W-:Y:S01]  /*2300*/  UISETP.NE.U32.AND UP0, UPT, UR6, URZ, UPT ;  /* 0x000000ff0600728c */ /* 0x000fe2000bf05070 */
[----:B------:R-:W-:Y:S02]  /*2310*/  IADD3.X R40, PT, PT, R40, UR10, RZ, P2, !PT ;  /* 0x0000000a28287c10 */ /* 0x000fe400097fe4ff */
[----:B------:R-:W-:Y:S02]  /*2320*/  IADD3.X R42, PT, PT, R42, UR10, RZ, P3, !PT ;  /* 0x0000000a2a2a7c10 */ /* 0x000fe40009ffe4ff */
[----:B------:R-:W-:Y:S02]  /*2330*/  IADD3.X R44, PT, PT, R44, UR10, RZ, P4, !PT ;  /* 0x0000000a2c2c7c10 */ /* 0x000fe4000a7fe4ff */
[----:B------:R-:W-:Y:S02]  /*2340*/  IADD3 R19, P5, PT, R19, UR4, RZ ;  /* 0x0000000413137c10 */ /* 0x000fe4000ffbe0ff */
[----:B------:R-:W-:-:S02]  /*2350*/  IADD3 R36, P6, PT, R36, UR4, RZ ;  /* 0x0000000424247c10 */ /* 0x000fc4000ffde0ff */
[----:B------:R-:W-:Y:S02]  /*2360*/  IADD3 R37, P0, PT, R37, UR4, RZ ;  /* 0x0000000425257c10 */ /* 0x000fe4000ff1e0ff */
[----:B------:R-:W-:Y:S02]  /*2370*/  IADD3 R38, P1, PT, R38, UR4, RZ ;  /* 0x0000000426267c10 */ /* 0x000fe4000ff3e0ff */
[----:B------:R-:W-:Y:S01]  /*2380*/  IADD3 R39, P2, PT, R39, UR4, RZ ;  /* 0x0000000427277c10 */ /* 0x000fe2000ff5e0ff */
[----:B--2---:R-:W-:Y:S04]  /*2390*/  STS.U8 [R67+UR5+0x700], R87 ;  /* 0x0007005743007988 */ /* 0x004fe80008000005 */
[----:B-----5:R-:W-:Y:S04]  /*23a0*/  STS.U8 [R67+UR5+0x600], R20 ;  /* 0x0006001443007988 */ /* 0x020fe80008000005 */
[----:B---3--:R-:W-:Y:S04]  /*23b0*/  STS.U8 [R67+UR5+0x500], R92 ;  /* 0x0005005c43007988 */ /* 0x008fe80008000005 */
[----:B------:R-:W-:Y:S04]  /*23c0*/  STS.U8 [R67+UR5+0x400], R22 ;  /* 0x0004001643007988 */ /* 0x000fe80008000005 */
[----:B------:R-:W-:Y:S04]  /*23d0*/  STS.U8 [R67+UR5+0x300], R21 ;  /* 0x0003001543007988 */ /* 0x000fe80008000005 */
[----:B----4-:R-:W-:Y:S04]  /*23e0*/  STS.U8 [R67+UR5+0x200], R23 ;  /* 0x0002001743007988 */ /* 0x010fe80008000005 */
[----:B------:R-:W-:Y:S04]  /*23f0*/  STS.U8 [R67+UR5+0x100], R96 ;  /* 0x0001006043007988 */ /* 0x000fe80008000005 */
[----:B------:R-:W-:Y:S04]  /*2400*/  STS.U8 [R67+UR5], R100 ;  /* 0x0000006443007988 */ /* 0x000fe80008000005 */
[----:B------:R-:W-:Y:S04]  /*2410*/  STS.U8 [R71+UR5+0x80], R98 ;  /* 0x0000806247007988 */ /* 0x000fe80008000005 */
[----:B------:R-:W-:Y:S04]  /*2420*/  STS.U8 [R71+UR5+0x180], R94 ;  /* 0x0001805e47007988 */ /* 0x000fe80008000005 */
[----:B------:R-:W-:Y:S04]  /*2430*/  STS.U8 [R71+UR5+0x280], R85 ;  /* 0x0002805547007988 */ /* 0x000fe80008000005 */
[----:B------:R-:W-:Y:S04]  /*2440*/  STS.U8 [R71+UR5+0x380], R91 ;  /* 0x0003805b47007988 */ /* 0x000fe80008000005 */
[----:B------:R-:W-:Y:S04]  /*2450*/  STS.U8 [R71+UR5+0x480], R81 ;  /* 0x0004805147007988 */ /* 0x000fe80008000005 */
[----:B------:R-:W-:Y:S04]  /*2460*/  STS.U8 [R71+UR5+0x580], R89 ;  /* 0x0005805947007988 */ /* 0x000fe80008000005 */
[----:B------:R-:W-:Y:S04]  /*2470*/  STS.U8 [R71+UR5+0x680], R83 ;  /* 0x0006805347007988 */ /* 0x000fe80008000005 */
[----:B------:R-:W-:Y:S01]  /*2480*/  STS.U8 [R71+UR5+0x780], R93 ;  /* 0x0007805d47007988 */ /* 0x000fe20008000005 */
[----:B------:R-:W-:Y:S06]  /*2490*/  BAR.SYNC.DEFER_BLOCKING 0x0 ;  /* 0x0000000000007b1d */ /* 0x000fec0000010000 */
[----:B------:R-:W0:Y:S01]  /*24a0*/  LDSM.16.M88.4 R20, [R16] ;  /* 0x000000001014783b */ /* 0x000e220000000200 */
[----:B------:R-:W-:-:S02]  /*24b0*/  IADD3 R41, P3, PT, R41, UR4, RZ ;  /* 0x0000000429297c10 */ /* 0x000fc4000ff7e0ff */
[----:B------:R-:W-:Y:S02]  /*24c0*/  IADD3 R43, P4, PT, R43, UR4, RZ ;  /* 0x000000042b2b7c10 */ /* 0x000fe4000ff9e0ff */
[----:B0-----:R-:W-:Y:S02]  /*24d0*/  F2FP.F16.E4M3.UNPACK_B R56, R20 ;  /* 0x00000014ff38723e */ /* 0x001fe400020006ff */
[----:B------:R-:W-:Y:S02]  /*24e0*/  F2FP.F16.E4M3.UNPACK_B R57, R21 ;  /* 0x00000015ff39723e */ /* 0x000fe400020006ff */
[----:B------:R-:W-:Y:S02]  /*24f0*/  F2FP.F16.E4M3.UNPACK_B R54, R22 ;  /* 0x00000016ff36723e */ /* 0x000fe400020006ff */
[----:B------:R-:W-:-:S03]  /*2500*/  F2FP.F16.E4M3.UNPACK_B R55, R23 ;  /* 0x00000017ff37723e */ /* 0x000fc600020006ff */
[C---:B------:R-:W-:Y:S08]  /*2510*/  HMMA.16816.F32 R24, R32.reuse, R56, R24 ;  /* 0x000000382018723c */ /* 0x040ff00000001818 */
[----:B------:R-:W-:Y:S01]  /*2520*/  HMMA.16816.F32 R28, R32, R54, R28 ;  /* 0x00000036201c723c */ /* 0x000fe2000000181c */
[----:B------:R-:W-:Y:S02]  /*2530*/  F2FP.F16.E4M3.UNPACK_B R32, R75 ;  /* 0x0000004bff20723e */ /* 0x000fe400020006ff */
[----:B------:R-:W-:-:S02]  /*2540*/  F2FP.F16.E4M3.UNPACK_B R34, R73 ;  /* 0x00000049ff22723e */ /* 0x000fc400020006ff */
[----:B------:R-:W-:Y:S02]  /*2550*/  F2FP.F16.E4M3.UNPACK_B R33, R77 ;  /* 0x0000004dff21723e */ /* 0x000fe400020006ff */
[----:B------:R-:W-:Y:S02]  /*2560*/  F2FP.F16.E4M3.UNPACK_B R35, R79 ;  /* 0x0000004fff23723e */ /* 0x000fe400020006ff */
[----:B------:R-:W-:Y:S02]  /*2570*/  F2FP.F16.E4M3.UNPACK_B R20, R20.H1 ;  /* 0x00000014ff14723e */ /* 0x000fe400030006ff */
[----:B------:R-:W-:Y:S02]  /*2580*/  F2FP.F16.E4M3.UNPACK_B R21, R21.H1 ;  /* 0x00000015ff15723e */ /* 0x000fe400030006ff */
[----:B------:R-:W-:Y:S02]  /*2590*/  F2FP.F16.E4M3.UNPACK_B R22, R22.H1 ;  /* 0x00000016ff16723e */ /* 0x000fe400030006ff */
[----:B------:R-:W-:-:S03]  /*25a0*/  F2FP.F16.E4M3.UNPACK_B R23, R23.H1 ;  /* 0x00000017ff17723e */ /* 0x000fc600030006ff */
[C---:B------:R-:W-:Y:S08]  /*25b0*/  HMMA.16816.F32 R24, R32.reuse, R20, R24 ;  /* 0x000000142018723c */ /* 0x040ff00000001818 */
[----:B------:R-:W-:Y:S01]  /*25c0*/  HMMA.16816.F32 R28, R32, R22, R28 ;  /* 0x00000016201c723c */ /* 0x000fe2000000181c */
[----:B------:R-:W-:Y:S02]  /*25d0*/  IADD3.X R46, PT, PT, R46, UR10, RZ, P5, !PT ;  /* 0x0000000a2e2e7c10 */ /* 0x000fe4000affe4ff */
[----:B------:R-:W-:-:S02]  /*25e0*/  IADD3.X R48, PT, PT, R48, UR10, RZ, P6, !PT ;  /* 0x0000000a30307c10 */ /* 0x000fc4000b7fe4ff */
[----:B------:R-:W-:Y:S02]  /*25f0*/  IADD3.X R50, PT, PT, R50, UR10, RZ, P0, !PT ;  /* 0x0000000a32327c10 */ /* 0x000fe400087fe4ff */
[----:B------:R-:W-:Y:S02]  /*2600*/  IADD3.X R52, PT, PT, R52, UR10, RZ, P1, !PT ;  /* 0x0000000a34347c10 */ /* 0x000fe40008ffe4ff */
[----:B------:R-:W-:Y:S02]  /*2610*/  IADD3.X R58, PT, PT, R58, UR10, RZ, P2, !PT ;  /* 0x0000000a3a3a7c10 */ /* 0x000fe400097fe4ff */
[----:B------:R-:W-:Y:S02]  /*2620*/  IADD3.X R60, PT, PT, R60, UR10, RZ, P3, !PT ;  /* 0x0000000a3c3c7c10 */ /* 0x000fe40009ffe4ff */
[----:B------:R-:W-:Y:S02]  /*2630*/  IADD3.X R62, PT, PT, R62, UR10, RZ, P4, !PT ;  /* 0x0000000a3e3e7c10 */ /* 0x000fe4000a7fe4ff */
[----:B------:R-:W-:-:S02]  /*2640*/  IADD3 R45, P5, PT, R45, UR4, RZ ;  /* 0x000000042d2d7c10 */ /* 0x000fc4000ffbe0ff */
[----:B------:R-:W-:Y:S02]  /*2650*/  IADD3 R47, P6, PT, R47, UR4, RZ ;  /* 0x000000042f2f7c10 */ /* 0x000fe4000ffde0ff */
[----:B------:R-:W-:Y:S02]  /*2660*/  IADD3 R49, P0, PT, R49, UR4, RZ ;  /* 0x0000000431317c10 */ /* 0x000fe4000ff1e0ff */
[----:B------:R-:W-:Y:S02]  /*2670*/  IADD3 R51, P1, PT, R51, UR4, RZ ;  /* 0x0000000433337c10 */ /* 0x000fe4000ff3e0ff */
[----:B------:R-:W-:Y:S02]  /*2680*/  IADD3 R53, P2, PT, R53, UR4, RZ ;  /* 0x0000000435357c10 */ /* 0x000fe4000ff5e0ff */
[----:B------:R-:W-:Y:S02]  /*2690*/  IADD3 R59, P3, PT, R59, UR4, RZ ;  /* 0x000000043b3b7c10 */ /* 0x000fe4000ff7e0ff */
[----:B------:R-:W-:-:S02]  /*26a0*/  IADD3 R61, P4, PT, R78, R61, RZ ;  /* 0x0000003d4e3d7210 */ /* 0x000fc40007f9e0ff */
[----:B------:R-:W-:Y:S02]  /*26b0*/  IADD3.X R64, PT, PT, R64, UR10, RZ, P5, !PT ;  /* 0x0000000a40407c10 */ /* 0x000fe4000affe4ff */
[----:B------:R-:W-:Y:S02]  /*26c0*/  IADD3.X R66, PT, PT, R66, UR10, RZ, P6, !PT ;  /* 0x0000000a42427c10 */ /* 0x000fe4000b7fe4ff */
[----:B------:R-:W-:Y:S02]  /*26d0*/  IADD3.X R68, PT, PT, R68, UR10, RZ, P0, !PT ;  /* 0x0000000a44447c10 */ /* 0x000fe400087fe4ff */
[----:B------:R-:W-:Y:S02]  /*26e0*/  IADD3.X R70, PT, PT, R70, UR10, RZ, P1, !PT ;  /* 0x0000000a46467c10 */ /* 0x000fe40008ffe4ff */
[----:B------:R-:W-:Y:S02]  /*26f0*/  IADD3.X R72, PT, PT, R72, UR10, RZ, P2, !PT ;  /* 0x0000000a48487c10 */ /* 0x000fe400097fe4ff */
[----:B------:R-:W-:-:S02]  /*2700*/  IADD3.X R74, PT, PT, R74, UR10, RZ, P3, !PT ;  /* 0x0000000a4a4a7c10 */ /* 0x000fc40009ffe4ff */
[----:B------:R-:W-:Y:S01]  /*2710*/  LEA.HI.X.SX32 R63, R78, R63, 0x1, P4 ;  /* 0x0000003f4e3f7211 */ /* 0x000fe200020f0eff */
[----:B------:R-:W-:Y:S01]  /*2720*/  UIADD3 UR7, UPT, UPT, UR7, -0x20, URZ ;  /* 0xffffffe007077890 */ /* 0x000fe2000fffe0ff */
[----:B------:R-:W-:Y:S11]  /*2730*/  BRA.U UP0, `(.L_x_2) ;  /* 0xfffffff500007547 */ /* 0x000ff6000b83ffff */
.L_x_1:
[----:B------:R-:W0:Y:S01]  /*2740*/  S2R R12, SR_TID.X ;  /* 0x00000000000c7919 */ /* 0x000e220000002100 */
[----:B------:R-:W1:Y:S01]  /*2750*/  S2UR UR5, SR_CgaCtaId ;  /* 0x00000000000579c3 */ /* 0x000e620000008800 */
[----:B------:R-:W-:Y:S01]  /*2760*/  LOP3.LUT R9, R9, 0x80, RZ, 0xc0, !PT ;  /* 0x0000008009097812 */ /* 0x000fe200078ec0ff */
[----:B------:R-:W-:-:S06]  /*2770*/  UMOV UR4, 0x400 ;  /* 0x0000040000047882 */ /* 0x000fcc0000000000 */
[----:B------:R-:W-:Y:S01]  /*2780*/  BAR.SYNC.DEFER_BLOCKING 0x0 ;  /* 0x0000000000007b1d */ /* 0x000fe20000010000 */
[----:B------:R-:W-:Y:S02]  /*2790*/  LOP3.LUT R8, R8, 0x300, RZ, 0xc0, !PT ;  /* 0x0000030008087812 */ /* 0x000fe400078ec0ff */
[----:B------:R-:W-:Y:S02]  /*27a0*/  F2FP.SATFINITE.E4M3.F32.PACK_AB_MERGE_C R26, R27, R26, RZ ;  /* 0x0000001a1b1a723e */ /* 0x000fe400048070ff */
[----:B------:R-:W-:Y:S01]  /*27b0*/  F2FP.SATFINITE.E4M3.F32.PACK_AB_MERGE_C R31, R31, R30, RZ ;  /* 0x0000001e1f1f723e */ /* 0x000fe200048070ff */
[----:B------:R-:W-:Y:S01]  /*27c0*/  IMAD R8, R3, 0x4, R8 ;  /* 0x0000000403087824 */ /* 0x000fe200078e0208 */
[----:B------:R-:W-:Y:S01]  /*27d0*/  F2FP.SATFINITE.E4M3.F32.PACK_AB_MERGE_C R24, R25, R24, RZ ;  /* 0x000000181918723e */ /* 0x000fe200048070ff */
[----:B------:R-:W2:Y:S01]  /*27e0*/  LDC R21, c[0x0][0x3b8] ;  /* 0x0000ee00ff157b82 */ /* 0x000ea20000000800 */
[----:B------:R-:W-:Y:S01]  /*27f0*/  F2FP.SATFINITE.E4M3.F32.PACK_AB_MERGE_C R29, R29, R28, RZ ;  /* 0x0000001c1d1d723e */ /* 0x000fe200048070ff */
[----:B------:R-:W3:Y:S01]  /*2800*/  LDCU.128 UR12, c[0x0][0x390] ;  /* 0x00007200ff0c77ac */ /* 0x000ee20008000c00 */
[----:B------:R-:W-:-:S02]  /*2810*/  LOP3.LUT R4, R26, 0xffff, RZ, 0xc0, !PT ;  /* 0x0000ffff1a047812 */ /* 0x000fc400078ec0ff */
[----:B------:R-:W-:Y:S02]  /*2820*/  LOP3.LUT R5, R31, 0xffff, RZ, 0xc0, !PT ;  /* 0x0000ffff1f057812 */ /* 0x000fe400078ec0ff */
[----:B------:R-:W-:Y:S02]  /*2830*/  LOP3.LUT R3, R24, 0xffff, RZ, 0xc0, !PT ;  /* 0x0000ffff18037812 */ /* 0x000fe400078ec0ff */
[----:B------:R-:W-:Y:S02]  /*2840*/  LOP3.LUT R6, R29, 0xffff, RZ, 0xc0, !PT ;  /* 0x0000ffff1d067812 */ /* 0x000fe400078ec0ff */
[----:B------:R-:W-:Y:S01]  /*2850*/  SHF.R.U32.HI R4, RZ, 0x8, R4 ;  /* 0x00000008ff047819 */ /* 0x000fe20000011604 */
[----:B-1----:R-:W-:Y:S01]  /*2860*/  ULEA UR4, UR5, UR4, 0x18 ;  /* 0x0000000405047291 */ /* 0x002fe2000f8ec0ff */
[----:B------:R-:W-:Y:S01]  /*2870*/  SHF.R.U32.HI R5, RZ, 0x8, R5 ;  /* 0x00000008ff057819 */ /* 0x000fe20000011605 */
[----:B------:R-:W1:Y:S01]  /*2880*/  LDCU UR5, c[0x0][0x3b4] ;  /* 0x00007680ff0577ac */ /* 0x000e620008000800 */
[----:B------:R-:W-:-:S02]  /*2890*/  SHF.R.U32.HI R3, RZ, 0x8, R3 ;  /* 0x00000008ff037819 */ /* 0x000fc40000011603 */
[----:B------:R-:W-:Y:S02]  /*28a0*/  SHF.R.U32.HI R6, RZ, 0x8, R6 ;  /* 0x00000008ff067819 */ /* 0x000fe40000011606 */
[--C-:B0-----:R-:W-:Y:S02]  /*28b0*/  LOP3.LUT R9, R9, 0x1c, R12.reuse, 0xf8, !PT ;  /* 0x0000001c09097812 */ /* 0x101fe400078ef80c */
[----:B------:R-:W-:Y:S02]  /*28c0*/  SHF.R.U32.HI R16, RZ, 0x4, R12 ;  /* 0x00000004ff107819 */ /* 0x000fe4000001160c */
[----:B------:R-:W-:Y:S02]  /*28d0*/  PRMT R24, R29, 0x7604, R24 ;  /* 0x000076041d187816 */ /* 0x000fe40000000018 */
[----:B------:R-:W-:Y:S02]  /*28e0*/  LOP3.LUT R9, R9, 0x2, R16, 0xf8, !PT ;  /* 0x0000000209097812 */ /* 0x000fe400078ef810 */
[----:B------:R-:W-:-:S02]  /*28f0*/  PRMT R15, R5, 0x7604, R4 ;  /* 0x00007604050f7816 */ /* 0x000fc40000000004 */
[----:B------:R-:W-:Y:S02]  /*2900*/  LOP3.LUT R9, R9, R14, RZ, 0xfc, !PT ;  /* 0x0000000e09097212 */ /* 0x000fe400078efcff */
[----:B------:R-:W-:Y:S02]  /*2910*/  PRMT R11, R6, 0x7604, R3 ;  /* 0x00007604060b7816 */ /* 0x000fe40000000003 */
[----:B------:R-:W-:Y:S01]  /*2920*/  LOP3.LUT R4, R9, 0x40, RZ, 0x3c, !PT ;  /* 0x0000004009047812 */ /* 0x000fe200078e3cff */
[----:B------:R-:W-:Y:S01]  /*2930*/  STS.U16 [R9+UR4], R24 ;  /* 0x0000001809007988 */ /* 0x000fe20008000404 */
[----:B------:R-:W-:Y:S02]  /*2940*/  PRMT R26, R31, 0x7604, R26 ;  /* 0x000076041f1a7816 */ /* 0x000fe4000000001a */
[----:B------:R-:W-:Y:S01]  /*2950*/  LOP3.LUT R12, R8, 0x60, R12, 0x78, !PT ;  /* 0x00000060080c7812 */ /* 0x000fe200078e780c */
[----:B------:R1:W-:Y:S01]  /*2960*/  STS.U16 [R4+UR4+0x200], R11 ;  /* 0x0002000b04007988 */ /* 0x0003e20008000404 */
[----:B------:R-:W-:-:S02]  /*2970*/  LOP3.LUT R5, R9, 0x20, RZ, 0x3c, !PT ;  /* 0x0000002009057812 */ /* 0x000fc400078e3cff */
[----:B------:R-:W-:Y:S02]  /*2980*/  LOP3.LUT R8, R9, 0x60, RZ, 0x3c, !PT ;  /* 0x0000006009087812 */ /* 0x000fe400078e3cff */
[C---:B------:R-:W-:Y:S01]  /*2990*/  LOP3.LUT R3, R7.reuse, R2, RZ, 0xfc, !PT ;  /* 0x0000000207037212 */ /* 0x040fe200078efcff */
[----:B------:R-:W-:Y:S01]  /*29a0*/  STS.U16 [R5+UR4+0x100], R26 ;  /* 0x0001001a05007988 */ /* 0x000fe20008000404 */
[C---:B---3--:R-:W-:Y:S02]  /*29b0*/  ISETP.GE.AND P0, PT, R0.reuse, UR14, PT ;  /* 0x0000000e00007c0c */ /* 0x048fe4000bf06270 */
[C-C-:B------:R-:W-:Y:S01]  /*29c0*/  LOP3.LUT R6, R7.reuse, 0x30, R2.reuse, 0xfe, !PT ;  /* 0x0000003007067812 */ /* 0x140fe200078efe02 */
[----:B------:R0:W-:Y:S01]  /*29d0*/  STS.U16 [R8+UR4+0x300], R15 ;  /* 0x0003000f08007988 */ /* 0x0001e20008000404 */
[----:B-1----:R-:W-:Y:S01]  /*29e0*/  IMAD R4, R0, UR5, RZ ;  /* 0x0000000500047c24 */ /* 0x002fe2000f8e02ff */
[----:B------:R-:W-:Y:S01]  /*29f0*/  LOP3.LUT R0, R7, 0x8, R2, 0xfe, !PT ;  /* 0x0000000807007812 */ /* 0x000fe200078efe02 */
[C---:B--2---:R-:W-:Y:S01]  /*2a00*/  IMAD R9, R3.reuse, R21, RZ ;  /* 0x0000001503097224 */ /* 0x044fe200078e02ff */
[----:B------:R-:W-:Y:S01]  /*2a10*/  BAR.SYNC.DEFER_BLOCKING 0x0 ;  /* 0x0000000000007b1d */ /* 0x000fe20000010000 */
[----:B------:R-:W-:-:S02]  /*2a20*/  ISETP.LT.AND P3, PT, R3, UR15, !P0 ;  /* 0x0000000f03007c0c */ /* 0x000fc4000c761270 */
[----:B------:R-:W-:Y:S01]  /*2a30*/  IADD3 R17, P1, PT, R4, UR12, RZ ;  /* 0x0000000c04117c10 */ /* 0x000fe2000ff3e0ff */
[C---:B------:R-:W-:Y:S01]  /*2a40*/  IMAD R10, R0.reuse, R21, RZ ;  /* 0x00000015000a7224 */ /* 0x040fe200078e02ff */
[----:B------:R-:W-:Y:S02]  /*2a50*/  ISETP.LT.AND P2, PT, R0, UR15, !P0 ;  /* 0x0000000f00007c0c */ /* 0x000fe4000c741270 */
[----:B------:R-:W-:Y:S02]  /*2a60*/  LEA.HI.X.SX32 R19, R4, UR13, 0x1, P1 ;  /* 0x0000000d04137c11 */ /* 0x000fe400088f0eff */
[C-C-:B------:R-:W-:Y:S02]  /*2a70*/  LOP3.LUT R3, R7.reuse, 0x10, R2.reuse, 0xfe, !PT ;  /* 0x0000001007037812 */ /* 0x140fe400078efe02 */
[C-C-:B------:R-:W-:Y:S02]  /*2a80*/  LOP3.LUT R13, R7.reuse, 0x28, R2.reuse, 0xfe, !PT ;  /* 0x00000028070d7812 */ /* 0x140fe400078efe02 */
[----:B------:R-:W-:-:S02]  /*2a90*/  LOP3.LUT R11, R7, 0x20, R2, 0xfe, !PT ;  /* 0x00000020070b7812 */ /* 0x000fc400078efe02 */
[----:B0-----:R-:W-:Y:S02]  /*2aa0*/  LOP3.LUT R8, R7, 0x18, R2, 0xfe, !PT ;  /* 0x0000001807087812 */ /* 0x001fe400078efe02 */
[-C--:B------:R-:W-:Y:S02]  /*2ab0*/  IADD3 R4, P1, PT, R9, R17.reuse, RZ ;  /* 0x0000001109047210 */ /* 0x080fe40007f3e0ff */
[----:B------:R-:W-:Y:S02]  /*2ac0*/  IADD3 R2, P4, PT, R10, R17, RZ ;  /* 0x000000110a027210 */ /* 0x000fe40007f9e0ff */
[----:B------:R-:W-:Y:S01]  /*2ad0*/  IADD3 R0, PT, PT, R7, 0x38, R16 ;  /* 0x0000003807007810 */ /* 0x000fe20007ffe010 */
[----:B------:R-:W-:Y:S01]  /*2ae0*/  IMAD R7, R3, R21, RZ ;  /* 0x0000001503077224 */ /* 0x000fe200078e02ff */
[----:B------:R-:W-:Y:S01]  /*2af0*/  LEA.HI.X.SX32 R5, R9, R19, 0x1, P1 ;  /* 0x0000001309057211 */ /* 0x000fe200008f0eff */
[----:B------:R-:W0:Y:S01]  /*2b00*/  LDS R18, [R12+UR4] ;  /* 0x000000040c127984 */ /* 0x000e220008000800 */
[----:B------:R-:W-:Y:S01]  /*2b10*/  ISETP.LT.AND P5, PT, R3, UR15, !P0 ;  /* 0x0000000f03007c0c */ /* 0x000fe2000c7a1270 */
[----:B------:R-:W-:Y:S01]  /*2b20*/  IMAD R16, R0, R21, RZ ;  /* 0x0000001500107224 */ /* 0x000fe200078e02ff */
[----:B------:R-:W-:Y:S01]  /*2b30*/  LEA.HI.X.SX32 R3, R10, R19, 0x1, P4 ;  /* 0x000000130a037211 */ /* 0x000fe200020f0eff */
[----:B------:R1:W2:Y:S01]  /*2b40*/  LDS R20, [R12+UR4+0x80] ;  /* 0x000080040c147984 */ /* 0x0002a20008000800 */
[C---:B------:R-:W-:Y:S01]  /*2b50*/  IMAD R10, R8.reuse, R21, RZ ;  /* 0x00000015080a7224 */ /* 0x040fe200078e02ff */
[----:B------:R-:W-:-:S02]  /*2b60*/  ISETP.LT.AND P4, PT, R8, UR15, !P0 ;  /* 0x0000000f08007c0c */ /* 0x000fc4000c781270 */
[----:B------:R-:W-:Y:S02]  /*2b70*/  ISETP.LT.AND P1, PT, R6, UR15, !P0 ;  /* 0x0000000f06007c0c */ /* 0x000fe4000c721270 */
[----:B------:R-:W-:Y:S01]  /*2b80*/  IADD3 R8, P6, PT, R10, R17, RZ ;  /* 0x000000110a087210 */ /* 0x000fe20007fde0ff */
[----:B-1----:R-:W-:-:S03]  /*2b90*/  IMAD R12, R21, 0x20, R9 ;  /* 0x00000020150c7824 */ /* 0x002fc600078e0209 */
[----:B------:R-:W-:Y:S01]  /*2ba0*/  LEA.HI.X.SX32 R9, R10, R19, 0x1, P6 ;  /* 0x000000130a097211 */ /* 0x000fe200030f0eff */
[----:B------:R-:W-:-:S05]  /*2bb0*/  IMAD R14, R21, 0x8, R12 ;  /* 0x00000008150e7824 */ /* 0x000fca00078e020c */
[-C--:B------:R-:W-:Y:S02]  /*2bc0*/  IADD3 R10, P6, PT, R14, R17.reuse, RZ ;  /* 0x000000110e0a7210 */ /* 0x080fe40007fde0ff */
[C---:B0-----:R-:W-:Y:S02]  /*2bd0*/  PRMT R15, R18.reuse, 0x7770, RZ ;  /* 0x00007770120f7816 */ /* 0x041fe400000000ff */
[----:B------:R-:W-:Y:S02]  /*2be0*/  PRMT R23, R18, 0x7772, RZ ;  /* 0x0000777212177816 */ /* 0x000fe400000000ff */
[----:B--2---:R-:W-:Y:S01]  /*2bf0*/  PRMT R25, R20, 0x7773, RZ ;  /* 0x0000777314197816 */ /* 0x004fe200000000ff */
[----:B------:R0:W-:Y:S01]  /*2c00*/  @P3 STG.E.U8 desc[UR8][R4.64], R15 ;  /* 0x0000000f04003986 */ /* 0x0001e2000c101108 */
[----:B------:R-:W-:-:S03]  /*2c10*/  IADD3 R6, P3, PT, R7, R17, RZ ;  /* 0x0000001107067210 */ /* 0x000fc60007f7e0ff */
[----:B------:R1:W-:Y:S01]  /*2c20*/  @P2 STG.E.U8 desc[UR8][R2.64], R23 ;  /* 0x0000001702002986 */ /* 0x0003e2000c101108 */
[-C--:B------:R-:W-:Y:S02]  /*2c30*/  LEA.HI.X.SX32 R7, R7, R19.reuse, 0x1, P3 ;  /* 0x0000001307077211 */ /* 0x080fe400018f0eff */
[----:B------:R-:W-:Y:S02]  /*2c40*/  ISETP.LT.AND P3, PT, R11, UR15, !P0 ;  /* 0x0000000f0b007c0c */ /* 0x000fe4000c761270 */
[----:B------:R-:W-:Y:S02]  /*2c50*/  LEA.HI.X.SX32 R11, R14, R19, 0x1, P6 ;  /* 0x000000130e0b7211 */ /* 0x000fe400030f0eff */
[----:B0-----:R-:W-:Y:S01]  /*2c60*/  IADD3 R4, P2, PT, R12, R17, RZ ;  /* 0x000000110c047210 */ /* 0x001fe20007f5e0ff */
[----:B------:R-:W-:Y:S01]  /*2c70*/  IMAD R15, R21, 0x8, R14 ;  /* 0x00000008150f7824 */ /* 0x000fe200078e020e */
[----:B------:R-:W-:Y:S02]  /*2c80*/  PRMT R21, R18, 0x7773, RZ ;  /* 0x0000777312157816 */ /* 0x000fe400000000ff */
[----:B------:R-:W-:-:S02]  /*2c90*/  LEA.HI.X.SX32 R5, R12, R19, 0x1, P2 ;  /* 0x000000130c057211 */ /* 0x000fc400010f0eff */
[CC--:B-1----:R-:W-:Y:S02]  /*2ca0*/  IADD3 R2, P2, PT, R15.reuse, R17.reuse, RZ ;  /* 0x000000110f027210 */ /* 0x0c2fe40007f5e0ff */
[----:B------:R-:W-:Y:S02]  /*2cb0*/  IADD3 R12, P6, PT, R16, R17, RZ ;  /* 0x00000011100c7210 */ /* 0x000fe40007fde0ff */
[----:B------:R-:W-:Y:S02]  /*2cc0*/  LEA.HI.X.SX32 R3, R15, R19, 0x1, P2 ;  /* 0x000000130f037211 */ /* 0x000fe400010f0eff */
[----:B------:R-:W-:Y:S02]  /*2cd0*/  ISETP.LT.AND P2, PT, R13, UR15, !P0 ;  /* 0x0000000f0d007c0c */ /* 0x000fe4000c741270 */
[----:B------:R-:W-:Y:S02]  /*2ce0*/  ISETP.LT.AND P0, PT, R0, UR15, !P0 ;  /* 0x0000000f00007c0c */ /* 0x000fe4000c701270 */
[----:B------:R-:W-:-:S02]  /*2cf0*/  PRMT R15, R20, 0x7770, RZ ;  /* 0x00007770140f7816 */ /* 0x000fc400000000ff */
[----:B------:R-:W-:Y:S02]  /*2d00*/  LEA.HI.X.SX32 R13, R16, R19, 0x1, P6 ;  /* 0x00000013100d7211 */ /* 0x000fe400030f0eff */
[----:B------:R-:W-:Y:S01]  /*2d10*/  PRMT R17, R20, 0x7772, RZ ;  /* 0x0000777214117816 */ /* 0x000fe200000000ff */
[----:B------:R0:W-:Y:S01]  /*2d20*/  @P5 STG.E.U8 desc[UR8][R6.64], R15 ;  /* 0x0000000f06005986 */ /* 0x0001e2000c101108 */
[----:B------:R-:W-:Y:S02]  /*2d30*/  PRMT R19, R18, 0x7771, RZ ;  /* 0x0000777112137816 */ /* 0x000fe400000000ff */
[----:B------:R-:W-:Y:S01]  /*2d40*/  PRMT R23, R20, 0x7771, RZ ;  /* 0x0000777114177816 */ /* 0x000fe200000000ff */
[----:B------:R0:W-:Y:S04]  /*2d50*/  @P4 STG.E.U8 desc[UR8][R8.64], R17 ;  /* 0x0000001108004986 */ /* 0x0001e8000c101108 */
[----:B------:R0:W-:Y:S04]  /*2d60*/  @P3 STG.E.U8 desc[UR8][R4.64], R19 ;  /* 0x0000001304003986 */ /* 0x0001e8000c101108 */
[----:B------:R0:W-:Y:S04]  /*2d70*/  @P2 STG.E.U8 desc[UR8][R10.64], R21 ;  /* 0x000000150a002986 */ /* 0x0001e8000c101108 */
[----:B------:R0:W-:Y:S01]  /*2d80*/  @P1 STG.E.U8 desc[UR8][R2.64], R23 ;  /* 0x0000001702001986 */ /* 0x0001e2000c101108 */
[----:B------:R-:W-:Y:S05]  /*2d90*/  @!P0 EXIT ;  /* 0x000000000000894d */ /* 0x000fea0003800000 */
[----:B------:R-:W-:Y:S01]  /*2da0*/  STG.E.U8 desc[UR8][R12.64], R25 ;  /* 0x000000190c007986 */ /* 0x000fe2000c101108 */
[----:B------:R-:W-:Y:S05]  /*2db0*/  EXIT ;  /* 0x000000000000794d */ /* 0x000fea0003800000 */
.L_x_3:
[----:B------:R-:W-:-:S00]  /*2dc0*/  BRA `(.L_x_3) ;  /* 0xfffffffc00fc7947 */ /* 0x000fc0000383ffff */
[----:B------:R-:W-:-:S00]  /*2dd0*/  NOP ;  /* 0x0000000000007918 */ /* 0x000fc00000000000 */
        /* <DEDUP_REMOVED lines=10> */
.L_x_4:


//--------------------- .nv.shared.matmul_kernel  --------------------------
	.section	.nv.shared.matmul_kernel,"aw",@nobits
	.sectionflags	@""
	.align	16
	.zero		1024


//--------------------- .nv.shared.reserved.0     --------------------------
	.section	.nv.shared.reserved.0,"aw",@nobits
	.weak		__nv_reservedSMEM_offset_0_alias
	.size		__nv_reservedSMEM_offset_0_alias, 0, 64
	.other		__nv_reservedSMEM_offset_0_alias,@"STO_CUDA_RESERVED_SHARED STV_DEFAULT"
__nv_reservedSMEM_offset_0_alias:
	.zero		0
	.zero		64


//--------------------- .nv.constant0.matmul_kernel --------------------------
	.section	.nv.constant0.matmul_kernel,"a",@progbits
	.sectionflags	@""
	.align	4
.nv.constant0.matmul_kernel:
	.zero		976


//--------------------- SYMBOLS --------------------------

	.type		.nv.reservedSmem.offset0,@object
	.size		.nv.reservedSmem.offset0,0x4
	.type		.nv.reservedSmem.cap,@object
	.size		.nv.reservedSmem.cap,0x4
